	.headerflags	@"EF_CUDA_TEXMODE_UNIFIED EF_CUDA_64BIT_ADDRESS EF_CUDA_SM86 EF_CUDA_VIRTUAL_SM(EF_CUDA_SM86)"
	.elftype	@"ET_EXEC"


//--------------------- .nv.info                  --------------------------
	.section	.nv.info,"",@"SHT_CUDA_INFO"
	.align	4


	//----- nvinfo : EIATTR_REGCOUNT
	.align		4
        /*0000*/ 	.byte	0x04, 0x2f
        /*0002*/ 	.short	(.L_1 - .L_0)
	.align		4
.L_0:
        /*0004*/ 	.word	index@(recompute_w_u_fwd_kernel)
        /*0008*/ 	.word	0x00000084


	//----- nvinfo : EIATTR_MAX_STACK_SIZE
	.align		4
.L_1:
        /*000c*/ 	.byte	0x04, 0x23
        /*000e*/ 	.short	(.L_3 - .L_2)
	.align		4
.L_2:
        /*0010*/ 	.word	index@(recompute_w_u_fwd_kernel)
        /*0014*/ 	.word	0x00000000


	//----- nvinfo : EIATTR_MIN_STACK_SIZE
	.align		4
.L_3:
        /*0018*/ 	.byte	0x04, 0x12
        /*001a*/ 	.short	(.L_5 - .L_4)
	.align		4
.L_4:
        /*001c*/ 	.word	index@(recompute_w_u_fwd_kernel)
        /*0020*/ 	.word	0x00000000


	//----- nvinfo : EIATTR_FRAME_SIZE
	.align		4
.L_5:
        /*0024*/ 	.byte	0x04, 0x11
        /*0026*/ 	.short	(.L_7 - .L_6)
	.align		4
.L_6:
        /*0028*/ 	.word	index@(recompute_w_u_fwd_kernel)
        /*002c*/ 	.word	0x00000000
.L_7:


//--------------------- .nv.info.recompute_w_u_fwd_kernel --------------------------
	.section	.nv.info.recompute_w_u_fwd_kernel,"",@"SHT_CUDA_INFO"
	.align	4


	//----- nvinfo : EIATTR_CUDA_API_VERSION
	.align		4
        /*0000*/ 	.byte	0x04, 0x37
        /*0002*/ 	.short	(.L_9 - .L_8)
.L_8:
        /*0004*/ 	.word	0x0000007b


	//----- nvinfo : EIATTR_SW2861232_WAR
	.align		4
.L_9:
        /*0008*/ 	.byte	0x01, 0x35
	.zero		2


	//----- nvinfo : EIATTR_PARAM_CBANK
	.align		4
        /*000c*/ 	.byte	0x04, 0x0a
        /*000e*/ 	.short	(.L_11 - .L_10)
	.align		4
.L_10:
        /*0010*/ 	.word	index@(.nv.constant0.recompute_w_u_fwd_kernel)
        /*0014*/ 	.short	0x0160
        /*0016*/ 	.short	0x0044


	//----- nvinfo : EIATTR_CBANK_PARAM_SIZE
	.align		4
.L_11:
        /*0018*/ 	.byte	0x03, 0x19
        /*001a*/ 	.short	0x0044


	//----- nvinfo : EIATTR_KPARAM_INFO
	.align		4
        /*001c*/ 	.byte	0x04, 0x17
        /*001e*/ 	.short	(.L_13 - .L_12)
.L_12:
        /*0020*/ 	.word	0x00000000
        /*0024*/ 	.short	0x0008
        /*0026*/ 	.short	0x0040
        /*0028*/ 	.byte	0x00, 0xf0, 0x11, 0x00


	//----- nvinfo : EIATTR_KPARAM_INFO
	.align		4
.L_13:
        /*002c*/ 	.byte	0x04, 0x17
        /*002e*/ 	.short	(.L_15 - .L_14)
.L_14:
        /*0030*/ 	.word	0x00000000
        /*0034*/ 	.short	0x0007
        /*0036*/ 	.short	0x0038
        /*0038*/ 	.byte	0x00, 0xf0, 0x21, 0x00


	//----- nvinfo : EIATTR_KPARAM_INFO
	.align		4
.L_15:
        /*003c*/ 	.byte	0x04, 0x17
        /*003e*/ 	.short	(.L_17 - .L_16)
.L_16:
        /*0040*/ 	.word	0x00000000
        /*0044*/ 	.short	0x0006
        /*0046*/ 	.short	0x0030
        /*0048*/ 	.byte	0x00, 0xf0, 0x21, 0x00


	//----- nvinfo : EIATTR_KPARAM_INFO
	.align		4
.L_17:
        /*004c*/ 	.byte	0x04, 0x17
        /*004e*/ 	.short	(.L_19 - .L_18)
.L_18:
        /*0050*/ 	.word	0x00000000
        /*0054*/ 	.short	0x0005
        /*0056*/ 	.short	0x0028
        /*0058*/ 	.byte	0x00, 0xf0, 0x21, 0x00


	//----- nvinfo : EIATTR_KPARAM_INFO
	.align		4
.L_19:
        /*005c*/ 	.byte	0x04, 0x17
        /*005e*/ 	.short	(.L_21 - .L_20)
.L_20:
        /*0060*/ 	.word	0x00000000
        /*0064*/ 	.short	0x0004
        /*0066*/ 	.short	0x0020
        /*0068*/ 	.byte	0x00, 0xf0, 0x21, 0x00


	//----- nvinfo : EIATTR_KPARAM_INFO
	.align		4
.L_21:
        /*006c*/ 	.byte	0x04, 0x17
        /*006e*/ 	.short	(.L_23 - .L_22)
.L_22:
        /*0070*/ 	.word	0x00000000
        /*0074*/ 	.short	0x0003
        /*0076*/ 	.short	0x0018
        /*0078*/ 	.byte	0x00, 0xf0, 0x21, 0x00


	//----- nvinfo : EIATTR_KPARAM_INFO
	.align		4
.L_23:
        /*007c*/ 	.byte	0x04, 0x17
        /*007e*/ 	.short	(.L_25 - .L_24)
.L_24:
        /*0080*/ 	.word	0x00000000
        /*0084*/ 	.short	0x0002
        /*0086*/ 	.short	0x0010
        /*0088*/ 	.byte	0x00, 0xf0, 0x21, 0x00


	//----- nvinfo : EIATTR_KPARAM_INFO
	.align		4
.L_25:
        /*008c*/ 	.byte	0x04, 0x17
        /*008e*/ 	.short	(.L_27 - .L_26)
.L_26:
        /*0090*/ 	.word	0x00000000
        /*0094*/ 	.short	0x0001
        /*0096*/ 	.short	0x0008
        /*0098*/ 	.byte	0x00, 0xf0, 0x21, 0x00


	//----- nvinfo : EIATTR_KPARAM_INFO
	.align		4
.L_27:
        /*009c*/ 	.byte	0x04, 0x17
        /*009e*/ 	.short	(.L_29 - .L_28)
.L_28:
        /*00a0*/ 	.word	0x00000000
        /*00a4*/ 	.short	0x0000
        /*00a6*/ 	.short	0x0000
        /*00a8*/ 	.byte	0x00, 0xf0, 0x21, 0x00


	//----- nvinfo : EIATTR_MAXREG_COUNT
	.align		4
.L_29:
        /*00ac*/ 	.byte	0x03, 0x1b
        /*00ae*/ 	.short	0x00ff


	//----- nvinfo : EIATTR_EXIT_INSTR_OFFSETS
	.align		4
        /*00b0*/ 	.byte	0x04, 0x1c
        /*00b2*/ 	.short	(.L_31 - .L_30)


	//   ....[0]....
.L_30:
        /*00b4*/ 	.word	0x00003b60


	//----- nvinfo : EIATTR_MAX_THREADS
	.align		4
.L_31:
        /*00b8*/ 	.byte	0x04, 0x05
        /*00ba*/ 	.short	(.L_33 - .L_32)
.L_32:
        /*00bc*/ 	.word	0x00000040
        /*00c0*/ 	.word	0x00000001
        /*00c4*/ 	.word	0x00000001
.L_33:


//--------------------- .nv.rel.action            --------------------------
	.section	.nv.rel.action,"",@"SHT_CUDA_RELOCINFO"
	.align	8
	.sectionentsize	8
        /*0000*/ 	.byte	0x73, 0x00, 0x00, 0x00, 0x00, 0x00, 0x00, 0x00, 0x00, 0x00, 0x00, 0x11, 0x25, 0x00, 0x05, 0x36


//--------------------- .nv.constant0.recompute_w_u_fwd_kernel --------------------------
	.section	.nv.constant0.recompute_w_u_fwd_kernel,"a",@progbits
	.align	4
.nv.constant0.recompute_w_u_fwd_kernel:
	.zero		420


//--------------------- .text.recompute_w_u_fwd_kernel --------------------------
	.section	.text.recompute_w_u_fwd_kernel,"ax",@progbits
	.sectionflags	@"SHF_BARRIERS=1"
	.sectioninfo	@"SHI_REGISTERS=132"
	.align	128
        .global         recompute_w_u_fwd_kernel
        .type           recompute_w_u_fwd_kernel,@function
        .size           recompute_w_u_fwd_kernel,(.L_x_3 - recompute_w_u_fwd_kernel)
        .other          recompute_w_u_fwd_kernel,@"STO_CUDA_ENTRY STV_DEFAULT"
recompute_w_u_fwd_kernel:
.text.recompute_w_u_fwd_kernel:
[----:B------:R-:W-:-:S02]  /*0000*/  IMAD.MOV.U32 R1, RZ, RZ, c[0x0][0x28] ;  /* 0x00000a00ff017624 */ /* 0x000fc400078e00ff */
[----:B------:R-:W1:Y:S01]  /*0010*/  S2R R4, SR_CTAID.X ;  /* 0x0000000000047919 */ /* 0x000e620000002500 */
[----:B------:R-:W-:Y:S01]  /*0020*/  IMAD.MOV.U32 R7, RZ, RZ, 0x4 ;  /* 0x00000004ff077424 */ /* 0x000fe200078e00ff */
[----:B------:R-:W-:Y:S01]  /*0030*/  ULDC.64 UR8, c[0x0][0x118] ;  /* 0x0000460000087ab9 */ /* 0x000fe20000000a00 */
[----:B-1----:R-:W-:-:S04]  /*0040*/  IMAD.SHL.U32 R4, R4, 0x2, RZ ;  /* 0x0000000204047824 */ /* 0x002fc800078e00ff */
[----:B------:R-:W-:-:S05]  /*0050*/  IMAD.WIDE R4, R4, R7, c[0x0][0x198] ;  /* 0x0000660004047625 */ /* 0x000fca00078e0207 */
[----:B------:R-:W2:Y:S04]  /*0060*/  LDG.E R6, [R4.64] ;  /* 0x0000000804067981 */ /* 0x000ea8000c1e1900 */
[----:B------:R1:W3:Y:S04]  /*0070*/  LDG.E R10, [R4.64+0x4] ;  /* 0x00000408040a7981 */ /* 0x0002e8000c1e1900 */
[----:B------:R-:W4:Y:S04]  /*0080*/  S2R R13, SR_CTAID.Y ;  /* 0x00000000000d7919 */ /* 0x000f280000002600 */
[----:B------:R-:W1:Y:S01]  /*0090*/  S2R R3, SR_TID.X ;  /* 0x0000000000037919 */ /* 0x000e620000002100 */
[----:B--2---:R-:W-:-:S05]  /*00a0*/  IMAD.WIDE R6, R6, R7, c[0x0][0x190] ;  /* 0x0000640006067625 */ /* 0x004fca00078e0207 */
[----:B------:R3:W2:Y:S04]  /*00b0*/  LDG.E R38, [R6.64] ;  /* 0x0000000806267981 */ /* 0x0006a8000c1e1900 */
[----:B------:R1:W2:Y:S01]  /*00c0*/  LDG.E R11, [R6.64+0x4] ;  /* 0x00000408060b7981 */ /* 0x0002a2000c1e1900 */
[----:B----4-:R-:W-:-:S04]  /*00d0*/  SHF.R.S32.HI R0, RZ, 0x1f, R13 ;  /* 0x0000001fff007819 */ /* 0x010fc8000001140d */
[----:B------:R-:W-:-:S04]  /*00e0*/  LEA.HI R0, R0, R13, RZ, 0x4 ;  /* 0x0000000d00007211 */ /* 0x000fc800078f20ff */
[----:B------:R-:W-:Y:S02]  /*00f0*/  LOP3.LUT R0, R0, 0xfffffff0, RZ, 0xc0, !PT ;  /* 0xfffffff000007812 */ /* 0x000fe400078ec0ff */
[----:B-1----:R-:W-:Y:S01]  /*0100*/  SHF.R.U32.HI R39, RZ, 0x3, R3 ;  /* 0x00000003ff277819 */ /* 0x002fe20000011603 */
[----:B------:R-:W-:Y:S02]  /*0110*/  IMAD.MOV.U32 R2, RZ, RZ, 0x2 ;  /* 0x00000002ff027424 */ /* 0x000fe400078e00ff */
[----:B------:R-:W-:Y:S01]  /*0120*/  IMAD.IADD R5, R13, 0x1, -R0 ;  /* 0x000000010d057824 */ /* 0x000fe200078e0a00 */
[----:B------:R-:W-:Y:S01]  /*0130*/  SGXT.U32 R39, R39, 0x3 ;  /* 0x000000032727781a */ /* 0x000fe20000000000 */
[----:B------:R-:W-:Y:S02]  /*0140*/  IMAD.SHL.U32 R36, R3, 0x8, RZ ;  /* 0x0000000803247824 */ /* 0x000fe400078e00ff */
[----:B---3--:R-:W-:-:S03]  /*0150*/  IMAD.SHL.U32 R0, R10, 0x40, RZ ;  /* 0x000000400a007824 */ /* 0x008fc600078e00ff */
[----:B------:R-:W-:Y:S02]  /*0160*/  LOP3.LUT R6, R36, 0x38, RZ, 0xc0, !PT ;  /* 0x0000003824067812 */ /* 0x000fe400078ec0ff */
[----:B------:R-:W-:Y:S02]  /*0170*/  LOP3.LUT R49, R0, R39, RZ, 0xfc, !PT ;  /* 0x0000002700317212 */ /* 0x000fe400078efcff */
[----:B------:R-:W-:Y:S01]  /*0180*/  SHF.R.S32.HI R37, RZ, 0x1f, R0 ;  /* 0x0000001fff257819 */ /* 0x000fe20000011400 */
[----:B------:R-:W-:Y:S01]  /*0190*/  IMAD.WIDE.U32 R6, R6, 0x2, RZ ;  /* 0x0000000206067825 */ /* 0x000fe200078e00ff */
[----:B------:R-:W-:-:S03]  /*01a0*/  LOP3.LUT R26, R0, 0x28, R39, 0xfe, !PT ;  /* 0x00000028001a7812 */ /* 0x000fc600078efe27 */
[C---:B------:R-:W-:Y:S01]  /*01b0*/  IMAD.SHL.U32 R13, R49.reuse, 0x800, RZ ;  /* 0x00000800310d7824 */ /* 0x040fe200078e00ff */
[----:B------:R-:W-:Y:S01]  /*01c0*/  ISETP.GT.U32.AND P2, PT, R49, -0x1, PT ;  /* 0xffffffff3100780c */ /* 0x000fe20003f44070 */
[----:B------:R-:W-:Y:S01]  /*01d0*/  IMAD.SHL.U32 R43, R26, 0x800, RZ ;  /* 0x000008001a2b7824 */ /* 0x000fe200078e00ff */
[C-C-:B------:R-:W-:Y:S02]  /*01e0*/  LOP3.LUT R18, R0.reuse, 0x8, R39.reuse, 0xfe, !PT ;  /* 0x0000000800127812 */ /* 0x140fe400078efe27 */
[-C--:B------:R-:W-:Y:S02]  /*01f0*/  LOP3.LUT R13, R13, R6.reuse, RZ, 0xfc, !PT ;  /* 0x000000060d0d7212 */ /* 0x080fe400078efcff */
[--C-:B------:R-:W-:Y:S01]  /*0200*/  LOP3.LUT R10, R0, 0x10, R39.reuse, 0xfe, !PT ;  /* 0x00000010000a7812 */ /* 0x100fe200078efe27 */
[----:B------:R-:W-:Y:S01]  /*0210*/  IMAD.SHL.U32 R15, R18, 0x800, RZ ;  /* 0x00000800120f7824 */ /* 0x000fe200078e00ff */
[----:B------:R-:W-:Y:S02]  /*0220*/  LOP3.LUT R20, R0, 0x20, R39, 0xfe, !PT ;  /* 0x0000002000147812 */ /* 0x000fe400078efe27 */
[----:B------:R-:W-:Y:S01]  /*0230*/  SHF.L.U64.HI R19, R26, 0xb, R37 ;  /* 0x0000000b1a137819 */ /* 0x000fe20000010225 */
[----:B------:R-:W-:Y:S01]  /*0240*/  IMAD.SHL.U32 R23, R10, 0x800, RZ ;  /* 0x000008000a177824 */ /* 0x000fe200078e00ff */
[----:B------:R-:W-:-:S02]  /*0250*/  LOP3.LUT R43, R43, R6, RZ, 0xfc, !PT ;  /* 0x000000062b2b7212 */ /* 0x000fc400078efcff */
[C-C-:B------:R-:W-:Y:S02]  /*0260*/  LOP3.LUT R16, R0.reuse, 0x18, R39.reuse, 0xfe, !PT ;  /* 0x0000001800107812 */ /* 0x140fe400078efe27 */
[C-C-:B------:R-:W-:Y:S02]  /*0270*/  LOP3.LUT R30, R0.reuse, 0x38, R39.reuse, 0xfe, !PT ;  /* 0x00000038001e7812 */ /* 0x140fe400078efe27 */
[----:B------:R-:W-:Y:S01]  /*0280*/  LOP3.LUT R27, R0, 0x30, R39, 0xfe, !PT ;  /* 0x00000030001b7812 */ /* 0x000fe200078efe27 */
[----:B------:R-:W-:Y:S01]  /*0290*/  IMAD.SHL.U32 R29, R20, 0x800, RZ ;  /* 0x00000800141d7824 */ /* 0x000fe200078e00ff */
[----:B------:R-:W-:Y:S01]  /*02a0*/  LOP3.LUT R19, R19, R7, RZ, 0xfc, !PT ;  /* 0x0000000713137212 */ /* 0x000fe200078efcff */
[----:B------:R-:W-:Y:S01]  /*02b0*/  IMAD.SHL.U32 R25, R16, 0x800, RZ ;  /* 0x0000080010197824 */ /* 0x000fe200078e00ff */
[--C-:B------:R-:W-:Y:S01]  /*02c0*/  SHF.L.U64.HI R35, R18, 0xb, R37.reuse ;  /* 0x0000000b12237819 */ /* 0x100fe20000010225 */
[----:B------:R-:W-:Y:S01]  /*02d0*/  IMAD.SHL.U32 R45, R27, 0x800, RZ ;  /* 0x000008001b2d7824 */ /* 0x000fe200078e00ff */
[----:B------:R-:W-:Y:S01]  /*02e0*/  SHF.L.U64.HI R33, R10, 0xb, R37 ;  /* 0x0000000b0a217819 */ /* 0x000fe20000010225 */
[----:B------:R-:W-:Y:S01]  /*02f0*/  IMAD.SHL.U32 R47, R30, 0x800, RZ ;  /* 0x000008001e2f7824 */ /* 0x000fe200078e00ff */
[----:B------:R-:W-:-:S02]  /*0300*/  LOP3.LUT R15, R15, R6, RZ, 0xfc, !PT ;  /* 0x000000060f0f7212 */ /* 0x000fc400078efcff */
[-C--:B------:R-:W-:Y:S02]  /*0310*/  LOP3.LUT R23, R23, R6.reuse, RZ, 0xfc, !PT ;  /* 0x0000000617177212 */ /* 0x080fe400078efcff */
[----:B------:R-:W-:Y:S02]  /*0320*/  LOP3.LUT R51, R0, 0x3f, R3, 0xf8, !PT ;  /* 0x0000003f00337812 */ /* 0x000fe400078ef803 */
[----:B------:R-:W-:Y:S02]  /*0330*/  SHF.L.U64.HI R21, R20, 0xb, R37 ;  /* 0x0000000b14157819 */ /* 0x000fe40000010225 */
[-C--:B------:R-:W-:Y:S02]  /*0340*/  LOP3.LUT R35, R35, R7.reuse, RZ, 0xfc, !PT ;  /* 0x0000000723237212 */ /* 0x080fe400078efcff */
[----:B------:R-:W-:Y:S02]  /*0350*/  LOP3.LUT R33, R33, R7, RZ, 0xfc, !PT ;  /* 0x0000000721217212 */ /* 0x000fe400078efcff */
[----:B------:R-:W-:-:S02]  /*0360*/  LOP3.LUT R29, R29, R6, RZ, 0xfc, !PT ;  /* 0x000000061d1d7212 */ /* 0x000fc400078efcff */
[--C-:B------:R-:W-:Y:S02]  /*0370*/  SHF.L.U64.HI R31, R16, 0xb, R37.reuse ;  /* 0x0000000b101f7819 */ /* 0x100fe40000010225 */
[----:B------:R-:W-:Y:S02]  /*0380*/  SHF.L.U64.HI R17, R27, 0xb, R37 ;  /* 0x0000000b1b117819 */ /* 0x000fe40000010225 */
[-C--:B------:R-:W-:Y:S02]  /*0390*/  LOP3.LUT R25, R25, R6.reuse, RZ, 0xfc, !PT ;  /* 0x0000000619197212 */ /* 0x080fe400078efcff */
[-C--:B------:R-:W-:Y:S02]  /*03a0*/  LOP3.LUT R45, R45, R6.reuse, RZ, 0xfc, !PT ;  /* 0x000000062d2d7212 */ /* 0x080fe400078efcff */
[----:B------:R-:W-:Y:S02]  /*03b0*/  LOP3.LUT R47, R47, R6, RZ, 0xfc, !PT ;  /* 0x000000062f2f7212 */ /* 0x000fe400078efcff */
[----:B------:R-:W-:-:S02]  /*03c0*/  LOP3.LUT R21, R21, R7, RZ, 0xfc, !PT ;  /* 0x0000000715157212 */ /* 0x000fc400078efcff */
[-C--:B------:R-:W-:Y:S02]  /*03d0*/  LOP3.LUT R31, R31, R7.reuse, RZ, 0xfc, !PT ;  /* 0x000000071f1f7212 */ /* 0x080fe400078efcff */
[----:B------:R-:W-:Y:S02]  /*03e0*/  LOP3.LUT R17, R17, R7, RZ, 0xfc, !PT ;  /* 0x0000000711117212 */ /* 0x000fe400078efcff */
[----:B------:R-:W-:Y:S01]  /*03f0*/  PRMT R48, RZ, 0x7610, R48 ;  /* 0x00007610ff307816 */ /* 0x000fe20000000030 */
[----:B--2---:R-:W-:-:S04]  /*0400*/  IMAD.SHL.U32 R117, R38, 0x10, RZ ;  /* 0x0000001026757824 */ /* 0x004fc800078e00ff */
[----:B------:R-:W-:-:S04]  /*0410*/  IMAD.WIDE R8, R117, R2, c[0x0][0x170] ;  /* 0x00005c0075087625 */ /* 0x000fc800078e0202 */
[C---:B------:R-:W-:Y:S02]  /*0420*/  IMAD.IADD R117, R5.reuse, 0x1, R117 ;  /* 0x0000000105757824 */ /* 0x040fe400078e0275 */
[----:B------:R-:W-:-:S04]  /*0430*/  IMAD.WIDE R8, R5, 0x2, R8 ;  /* 0x0000000205087825 */ /* 0x000fc800078e0208 */
[----:B------:R-:W-:Y:S02]  /*0440*/  IMAD.IADD R38, R11, 0x1, -R38 ;  /* 0x000000010b267824 */ /* 0x000fe400078e0a26 */
[----:B------:R-:W-:-:S03]  /*0450*/  IMAD.SHL.U32 R5, R117, 0x40, RZ ;  /* 0x0000004075057824 */ /* 0x000fc600078e00ff */
[----:B------:R-:W-:Y:S01]  /*0460*/  ISETP.GE.U32.AND P0, PT, R49, R38, PT ;  /* 0x000000263100720c */ /* 0x000fe20003f06070 */
[----:B------:R-:W-:Y:S01]  /*0470*/  IMAD.WIDE R4, R5, R2, c[0x0][0x188] ;  /* 0x0000620005047625 */ /* 0x000fe200078e0202 */
[----:B------:R-:W-:Y:S02]  /*0480*/  SHF.L.U64.HI R49, R49, 0xb, R37 ;  /* 0x0000000b31317819 */ /* 0x000fe40000010225 */
[----:B------:R-:W-:Y:S02]  /*0490*/  SHF.R.S32.HI R64, RZ, 0x1f, R38 ;  /* 0x0000001fff407819 */ /* 0x000fe40000011426 */
[----:B------:R-:W-:Y:S02]  /*04a0*/  LOP3.LUT R49, R49, R7, RZ, 0xfc, !PT ;  /* 0x0000000731317212 */ /* 0x000fe400078efcff */
[----:B------:R-:W-:Y:S02]  /*04b0*/  IADD3 R12, P3, R4, R13, RZ ;  /* 0x0000000d040c7210 */ /* 0x000fe40007f7e0ff */
[----:B------:R-:W-:-:S03]  /*04c0*/  ISETP.GE.AND.EX P0, PT, R37, R64, PT, P0 ;  /* 0x000000402500720c */ /* 0x000fc60003f06300 */
[----:B------:R-:W-:Y:S01]  /*04d0*/  IMAD.X R13, R5, 0x1, R49, P3 ;  /* 0x00000001050d7824 */ /* 0x000fe200018e0631 */
[----:B------:R-:W-:Y:S02]  /*04e0*/  IADD3 R42, P3, R4, R43, RZ ;  /* 0x0000002b042a7210 */ /* 0x000fe40007f7e0ff */
[----:B------:R-:W-:Y:S02]  /*04f0*/  ISETP.GT.AND.EX P2, PT, R37, -0x1, !P0, P2 ;  /* 0xffffffff2500780c */ /* 0x000fe40004744320 */
[----:B------:R-:W-:Y:S01]  /*0500*/  ISETP.GE.U32.AND P0, PT, R18, R38, PT ;  /* 0x000000261200720c */ /* 0x000fe20003f06070 */
[----:B------:R-:W-:Y:S01]  /*0510*/  IMAD.X R43, R5, 0x1, R19, P3 ;  /* 0x00000001052b7824 */ /* 0x000fe200018e0613 */
[C---:B------:R-:W-:Y:S02]  /*0520*/  IADD3 R14, P6, R4.reuse, R15, RZ ;  /* 0x0000000f040e7210 */ /* 0x040fe40007fde0ff */
[----:B------:R-:W-:Y:S02]  /*0530*/  IADD3 R22, P5, R4, R23, RZ ;  /* 0x0000001704167210 */ /* 0x000fe40007fbe0ff */
[----:B------:R-:W-:-:S02]  /*0540*/  LEA R40, P1, R51, R8, 0x5 ;  /* 0x0000000833287211 */ /* 0x000fc400078228ff */
[----:B------:R-:W-:Y:S02]  /*0550*/  ISETP.GT.U32.AND P3, PT, R18, -0x1, PT ;  /* 0xffffffff1200780c */ /* 0x000fe40003f64070 */
[----:B------:R-:W-:Y:S02]  /*0560*/  ISETP.GE.AND.EX P0, PT, R37, R64, PT, P0 ;  /* 0x000000402500720c */ /* 0x000fe40003f06300 */
[----:B------:R-:W-:Y:S01]  /*0570*/  SHF.L.U64.HI R11, R30, 0xb, R37 ;  /* 0x0000000b1e0b7819 */ /* 0x000fe20000010225 */
[C---:B------:R-:W-:Y:S01]  /*0580*/  IMAD.X R15, R5.reuse, 0x1, R35, P6 ;  /* 0x00000001050f7824 */ /* 0x040fe200030e0623 */
[----:B------:R-:W-:Y:S01]  /*0590*/  IADD3 R28, P4, R4, R29, RZ ;  /* 0x0000001d041c7210 */ /* 0x000fe20007f9e0ff */
[----:B------:R-:W-:Y:S01]  /*05a0*/  IMAD.X R23, R5, 0x1, R33, P5 ;  /* 0x0000000105177824 */ /* 0x000fe200028e0621 */
[----:B------:R-:W-:Y:S02]  /*05b0*/  LEA.HI.X R41, R51, R9, R37, 0x5, P1 ;  /* 0x0000000933297211 */ /* 0x000fe400008f2c25 */
[----:B------:R-:W-:-:S02]  /*05c0*/  ISETP.GT.AND.EX P0, PT, R37, -0x1, !P0, P3 ;  /* 0xffffffff2500780c */ /* 0x000fc40004704330 */
[----:B------:R-:W-:Y:S02]  /*05d0*/  LOP3.LUT R7, R11, R7, RZ, 0xfc, !PT ;  /* 0x000000070b077212 */ /* 0x000fe400078efcff */
[C---:B------:R-:W-:Y:S02]  /*05e0*/  IADD3 R24, P1, R4.reuse, R25, RZ ;  /* 0x0000001904187210 */ /* 0x040fe40007f3e0ff */
[C---:B------:R-:W-:Y:S02]  /*05f0*/  IADD3 R44, P6, R4.reuse, R45, RZ ;  /* 0x0000002d042c7210 */ /* 0x040fe40007fde0ff */
[----:B------:R-:W-:Y:S02]  /*0600*/  IADD3 R46, P5, R4, R47, RZ ;  /* 0x0000002f042e7210 */ /* 0x000fe40007fbe0ff */
[C---:B------:R-:W-:Y:S01]  /*0610*/  ISETP.GE.U32.AND P3, PT, R10.reuse, R38, PT ;  /* 0x000000260a00720c */ /* 0x040fe20003f66070 */
[C---:B------:R-:W-:Y:S01]  /*0620*/  IMAD.X R29, R5.reuse, 0x1, R21, P4 ;  /* 0x00000001051d7824 */ /* 0x040fe200020e0615 */
[----:B------:R-:W-:Y:S01]  /*0630*/  ISETP.GT.U32.AND P4, PT, R10, -0x1, PT ;  /* 0xffffffff0a00780c */ /* 0x000fe20003f84070 */
[----:B------:R-:W-:Y:S01]  /*0640*/  IMAD.X R25, R5, 0x1, R31, P1 ;  /* 0x0000000105197824 */ /* 0x000fe200008e061f */
[----:B------:R-:W-:Y:S01]  /*0650*/  ISETP.GE.AND.EX P3, PT, R37, R64, PT, P3 ;  /* 0x000000402500720c */ /* 0x000fe20003f66330 */
[----:B------:R-:W-:-:S02]  /*0660*/  IMAD.X R45, R5, 0x1, R17, P6 ;  /* 0x00000001052d7824 */ /* 0x000fc400030e0611 */
[----:B------:R-:W-:Y:S02]  /*0670*/  IMAD.X R47, R5, 0x1, R7, P5 ;  /* 0x00000001052f7824 */ /* 0x000fe400028e0607 */
[----:B------:R-:W-:Y:S01]  /*0680*/  CS2R R4, SRZ ;  /* 0x0000000000047805 */ /* 0x000fe2000001ff00 */
[----:B------:R-:W-:Y:S01]  /*0690*/  CS2R R6, SRZ ;  /* 0x0000000000067805 */ /* 0x000fe2000001ff00 */
[----:B------:R-:W-:Y:S02]  /*06a0*/  ISETP.GT.AND.EX P3, PT, R37, -0x1, !P3, P4 ;  /* 0xffffffff2500780c */ /* 0x000fe40005f64340 */
[C---:B------:R-:W-:Y:S01]  /*06b0*/  ISETP.GT.U32.AND P4, PT, R16.reuse, -0x1, PT ;  /* 0xffffffff1000780c */ /* 0x040fe20003f84070 */
[----:B------:R-:W-:Y:S01]  /*06c0*/  CS2R R8, SRZ ;  /* 0x0000000000087805 */ /* 0x000fe2000001ff00 */
[----:B------:R-:W-:Y:S01]  /*06d0*/  CS2R R10, SRZ ;  /* 0x00000000000a7805 */ /* 0x000fe2000001ff00 */
[----:B------:R1:W2:Y:S01]  /*06e0*/  @P2 LDG.E.128 R4, [R12.64] ;  /* 0x000000080c042981 */ /* 0x0002a2000c1e1d00 */
[----:B------:R-:W-:-:S02]  /*06f0*/  ISETP.GE.U32.AND P2, PT, R16, R38, PT ;  /* 0x000000261000720c */ /* 0x000fc40003f46070 */
[----:B------:R-:W-:Y:S02]  /*0700*/  CS2R R16, SRZ ;  /* 0x0000000000107805 */ /* 0x000fe4000001ff00 */
[C---:B------:R-:W-:Y:S01]  /*0710*/  ISETP.GE.AND.EX P2, PT, R37.reuse, R64, PT, P2 ;  /* 0x000000402500720c */ /* 0x040fe20003f46320 */
[----:B------:R-:W-:Y:S01]  /*0720*/  CS2R R18, SRZ ;  /* 0x0000000000127805 */ /* 0x000fe2000001ff00 */
[----:B------:R3:W4:Y:S01]  /*0730*/  @P0 LDG.E.128 R8, [R14.64] ;  /* 0x000000080e080981 */ /* 0x000722000c1e1d00 */
[C---:B------:R-:W-:Y:S02]  /*0740*/  ISETP.GE.U32.AND P0, PT, R20.reuse, R38, PT ;  /* 0x000000261400720c */ /* 0x040fe40003f06070 */
[C---:B------:R-:W-:Y:S02]  /*0750*/  ISETP.GT.AND.EX P2, PT, R37.reuse, -0x1, !P2, P4 ;  /* 0xffffffff2500780c */ /* 0x040fe40005744340 */
[----:B------:R-:W-:Y:S01]  /*0760*/  ISETP.GT.U32.AND P4, PT, R20, -0x1, PT ;  /* 0xffffffff1400780c */ /* 0x000fe20003f84070 */
[----:B------:R3:W4:Y:S01]  /*0770*/  @P3 LDG.E.128 R16, [R22.64] ;  /* 0x0000000816103981 */ /* 0x000722000c1e1d00 */
[----:B------:R-:W-:-:S02]  /*0780*/  ISETP.GE.AND.EX P3, PT, R37, R64, PT, P0 ;  /* 0x000000402500720c */ /* 0x000fc40003f66300 */
[C---:B------:R-:W-:Y:S02]  /*0790*/  ISETP.GE.U32.AND P5, PT, R26.reuse, R38, PT ;  /* 0x000000261a00720c */ /* 0x040fe40003fa6070 */
[C---:B------:R-:W-:Y:S01]  /*07a0*/  ISETP.GT.AND.EX P3, PT, R37.reuse, -0x1, !P3, P4 ;  /* 0xffffffff2500780c */ /* 0x040fe20005f64340 */
[----:B-1----:R-:W-:Y:S01]  /*07b0*/  CS2R R12, SRZ ;  /* 0x00000000000c7805 */ /* 0x002fe2000001ff00 */
[----:B------:R-:W-:Y:S01]  /*07c0*/  ISETP.GT.U32.AND P0, PT, R26, -0x1, PT ;  /* 0xffffffff1a00780c */ /* 0x000fe20003f04070 */
[----:B---3--:R-:W-:Y:S01]  /*07d0*/  CS2R R14, SRZ ;  /* 0x00000000000e7805 */ /* 0x008fe2000001ff00 */
[----:B------:R-:W-:-:S04]  /*07e0*/  ISETP.GE.AND.EX P5, PT, R37, R64, PT, P5 ;  /* 0x000000402500720c */ /* 0x000fc80003fa6350 */
[----:B------:R-:W-:Y:S01]  /*07f0*/  ISETP.GT.AND.EX P0, PT, R37, -0x1, !P5, P0 ;  /* 0xffffffff2500780c */ /* 0x000fe20006f04300 */
[----:B------:R-:W-:Y:S01]  /*0800*/  CS2R R20, SRZ ;  /* 0x0000000000147805 */ /* 0x000fe2000001ff00 */
[-C--:B------:R-:W-:Y:S01]  /*0810*/  ISETP.GE.U32.AND P5, PT, R30, R38.reuse, PT ;  /* 0x000000261e00720c */ /* 0x080fe20003fa6070 */
[----:B------:R-:W-:Y:S01]  /*0820*/  CS2R R22, SRZ ;  /* 0x0000000000167805 */ /* 0x000fe2000001ff00 */
[C---:B------:R-:W-:Y:S01]  /*0830*/  ISETP.GE.U32.AND P4, PT, R27.reuse, R38, PT ;  /* 0x000000261b00720c */ /* 0x040fe20003f86070 */
[----:B------:R1:W3:Y:S01]  /*0840*/  @P2 LDG.E.128 R12, [R24.64] ;  /* 0x00000008180c2981 */ /* 0x0002e2000c1e1d00 */
[----:B------:R-:W-:Y:S02]  /*0850*/  ISETP.GT.U32.AND P2, PT, R27, -0x1, PT ;  /* 0xffffffff1b00780c */ /* 0x000fe40003f44070 */
[----:B------:R-:W-:Y:S01]  /*0860*/  ISETP.GE.AND.EX P4, PT, R37, R64, PT, P4 ;  /* 0x000000402500720c */ /* 0x000fe20003f86340 */
[----:B------:R1:W3:Y:S01]  /*0870*/  @P3 LDG.E.128 R20, [R28.64] ;  /* 0x000000081c143981 */ /* 0x0002e2000c1e1d00 */
[----:B------:R-:W-:-:S02]  /*0880*/  ISETP.GE.U32.AND P6, PT, R51, R38, PT ;  /* 0x000000263300720c */ /* 0x000fc40003fc6070 */
[----:B------:R-:W-:Y:S02]  /*0890*/  ISETP.GT.U32.AND P3, PT, R30, -0x1, PT ;  /* 0xffffffff1e00780c */ /* 0x000fe40003f64070 */
[-C--:B------:R-:W-:Y:S02]  /*08a0*/  ISETP.GE.AND.EX P5, PT, R37, R64.reuse, PT, P5 ;  /* 0x000000402500720c */ /* 0x080fe40003fa6350 */
[----:B------:R-:W-:Y:S02]  /*08b0*/  ISETP.GT.U32.AND P1, PT, R51, -0x1, PT ;  /* 0xffffffff3300780c */ /* 0x000fe40003f24070 */
[C---:B------:R-:W-:Y:S02]  /*08c0*/  ISETP.GE.AND.EX P6, PT, R37.reuse, R64, PT, P6 ;  /* 0x000000402500720c */ /* 0x040fe40003fc6360 */
[C---:B------:R-:W-:Y:S02]  /*08d0*/  ISETP.GT.AND.EX P2, PT, R37.reuse, -0x1, !P4, P2 ;  /* 0xffffffff2500780c */ /* 0x040fe40006744320 */
[----:B------:R-:W-:-:S02]  /*08e0*/  ISETP.GT.AND.EX P3, PT, R37, -0x1, !P5, P3 ;  /* 0xffffffff2500780c */ /* 0x000fc40006f64330 */
[----:B------:R-:W-:Y:S01]  /*08f0*/  ISETP.GT.AND.EX P1, PT, R37, -0x1, !P6, P1 ;  /* 0xffffffff2500780c */ /* 0x000fe20007724310 */
[----:B-1----:R-:W-:Y:S01]  /*0900*/  CS2R R24, SRZ ;  /* 0x0000000000187805 */ /* 0x002fe2000001ff00 */
[----:B------:R-:W-:Y:S01]  /*0910*/  CS2R R26, SRZ ;  /* 0x00000000001a7805 */ /* 0x000fe2000001ff00 */
[----:B------:R-:W-:Y:S01]  /*0920*/  CS2R R32, SRZ ;  /* 0x0000000000207805 */ /* 0x000fe2000001ff00 */
[----:B------:R-:W-:Y:S01]  /*0930*/  CS2R R34, SRZ ;  /* 0x0000000000227805 */ /* 0x000fe2000001ff00 */
[----:B------:R-:W-:Y:S01]  /*0940*/  CS2R R28, SRZ ;  /* 0x00000000001c7805 */ /* 0x000fe2000001ff00 */
[----:B------:R-:W-:Y:S02]  /*0950*/  CS2R R30, SRZ ;  /* 0x00000000001e7805 */ /* 0x000fe4000001ff00 */
[----:B------:R1:W3:Y:S04]  /*0960*/  @P0 LDG.E.128 R24, [R42.64] ;  /* 0x000000082a180981 */ /* 0x0002e8000c1e1d00 */
[----:B------:R1:W3:Y:S04]  /*0970*/  @P2 LDG.E.128 R32, [R44.64] ;  /* 0x000000082c202981 */ /* 0x0002e8000c1e1d00 */
[----:B------:R1:W3:Y:S02]  /*0980*/  @P3 LDG.E.128 R28, [R46.64] ;  /* 0x000000082e1c3981 */ /* 0x0002e4000c1e1d00 */
[----:B-1----:R-:W-:-:S02]  /*0990*/  LOP3.LUT R42, R36, 0x38, R3, 0x48, !PT ;  /* 0x00000038242a7812 */ /* 0x002fc400078e4803 */
[----:B------:R-:W-:Y:S01]  /*09a0*/  LOP3.LUT R43, R39, 0x10, RZ, 0xfc, !PT ;  /* 0x00000010272b7812 */ /* 0x000fe200078efcff */
[----:B------:R1:W3:Y:S01]  /*09b0*/  @P1 LDG.E.U16 R48, [R40.64] ;  /* 0x0000000828301981 */ /* 0x0002e2000c1e1500 */
[--C-:B------:R-:W-:Y:S02]  /*09c0*/  SHF.R.U32.HI R56, RZ, 0x4, R3.reuse ;  /* 0x00000004ff387819 */ /* 0x100fe40000011603 */
[----:B------:R-:W-:Y:S01]  /*09d0*/  SHF.R.U32.HI R55, RZ, 0x1, R3 ;  /* 0x00000001ff377819 */ /* 0x000fe20000011603 */
[----:B------:R-:W-:Y:S01]  /*09e0*/  IMAD.SHL.U32 R49, R42, 0x2, RZ ;  /* 0x000000022a317824 */ /* 0x000fe200078e00ff */
[----:B------:R-:W-:Y:S02]  /*09f0*/  SGXT.U32 R56, R56, 0x1 ;  /* 0x000000013838781a */ /* 0x000fe40000000000 */
[----:B------:R-:W-:Y:S02]  /*0a00*/  SGXT.U32 R55, R55, 0x2 ;  /* 0x000000023737781a */ /* 0x000fe40000000000 */
[----:B-1----:R-:W-:Y:S01]  /*0a10*/  LOP3.LUT R40, R39, 0x28, RZ, 0xfc, !PT ;  /* 0x0000002827287812 */ /* 0x002fe200078efcff */
[--C-:B------:R-:W-:Y:S01]  /*0a20*/  IMAD R50, R43, 0x80, R49.reuse ;  /* 0x000000802b327824 */ /* 0x100fe200078e0231 */
[C---:B------:R-:W-:Y:S01]  /*0a30*/  LOP3.LUT R42, R39.reuse, 0x8, RZ, 0xfc, !PT ;  /* 0x00000008272a7812 */ /* 0x040fe200078efcff */
[C-C-:B------:R-:W-:Y:S01]  /*0a40*/  IMAD R43, R39.reuse, 0x80, R49.reuse ;  /* 0x00000080272b7824 */ /* 0x140fe200078e0231 */
[C---:B------:R-:W-:Y:S01]  /*0a50*/  LOP3.LUT R44, R39.reuse, 0x18, RZ, 0xfc, !PT ;  /* 0x00000018272c7812 */ /* 0x040fe200078efcff */
[----:B------:R-:W-:Y:S01]  /*0a60*/  IMAD R53, R40, 0x80, R49 ;  /* 0x0000008028357824 */ /* 0x000fe200078e0231 */
[----:B------:R-:W-:-:S02]  /*0a70*/  LOP3.LUT R45, R39, 0x20, RZ, 0xfc, !PT ;  /* 0x00000020272d7812 */ /* 0x000fc400078efcff */
[C---:B------:R-:W-:Y:S02]  /*0a80*/  LOP3.LUT R41, R39.reuse, 0x30, RZ, 0xfc, !PT ;  /* 0x0000003027297812 */ /* 0x040fe400078efcff */
[----:B------:R-:W-:Y:S02]  /*0a90*/  LOP3.LUT R46, R39, 0x38, RZ, 0xfc, !PT ;  /* 0x00000038272e7812 */ /* 0x000fe400078efcff */
[----:B------:R-:W-:Y:S02]  /*0aa0*/  LOP3.LUT R39, R3, 0xf, RZ, 0xc0, !PT ;  /* 0x0000000f03277812 */ /* 0x000fe400078ec0ff */
[----:B------:R-:W-:Y:S01]  /*0ab0*/  LOP3.LUT R40, R56, R55, RZ, 0x3c, !PT ;  /* 0x0000003738287212 */ /* 0x000fe200078e3cff */
[----:B------:R-:W-:Y:S02]  /*0ac0*/  IMAD R47, R42, 0x80, R49 ;  /* 0x000000802a2f7824 */ /* 0x000fe400078e0231 */
[----:B------:R-:W-:Y:S02]  /*0ad0*/  IMAD.SHL.U32 R39, R39, 0x20, RZ ;  /* 0x0000002027277824 */ /* 0x000fe400078e00ff */
[----:B------:R-:W-:Y:S01]  /*0ae0*/  IMAD.SHL.U32 R40, R40, 0x8, RZ ;  /* 0x0000000828287824 */ /* 0x000fe200078e00ff */
[----:B------:R-:W-:Y:S01]  /*0af0*/  SHF.R.U32.HI R42, RZ, 0x5, R3 ;  /* 0x00000005ff2a7819 */ /* 0x000fe20000011603 */
[----:B------:R-:W-:Y:S01]  /*0b00*/  IMAD R51, R44, 0x80, R49 ;  /* 0x000000802c337824 */ /* 0x000fe200078e0231 */
[----:B------:R-:W-:-:S02]  /*0b10*/  LOP3.LUT R55, R55, 0x2, R56, 0x1e, !PT ;  /* 0x0000000237377812 */ /* 0x000fc400078e1e38 */
[----:B------:R-:W-:Y:S02]  /*0b20*/  LOP3.LUT R108, R40, R39, RZ, 0xfc, !PT ;  /* 0x00000027286c7212 */ /* 0x000fe400078efcff */
[----:B------:R-:W-:Y:S02]  /*0b30*/  SGXT.U32 R40, R42, 0x1 ;  /* 0x000000012a28781a */ /* 0x000fe40000000000 */
[--C-:B------:R-:W-:Y:S01]  /*0b40*/  SHF.R.U32.HI R44, RZ, 0x2, R3.reuse ;  /* 0x00000002ff2c7819 */ /* 0x100fe20000011603 */
[----:B------:R-:W-:Y:S01]  /*0b50*/  IMAD.SHL.U32 R106, R55, 0x8, RZ ;  /* 0x00000008376a7824 */ /* 0x000fe200078e00ff */
[----:B------:R-:W-:Y:S01]  /*0b60*/  LOP3.LUT R58, R56, 0x7, R3, 0x78, !PT ;  /* 0x00000007383a7812 */ /* 0x000fe200078e7803 */
[----:B------:R-:W-:Y:S01]  /*0b70*/  IMAD.SHL.U32 R57, R40, 0x10, RZ ;  /* 0x0000001028397824 */ /* 0x000fe200078e00ff */
[----:B------:R-:W-:Y:S01]  /*0b80*/  SGXT.U32 R44, R44, 0x3 ;  /* 0x000000032c2c781a */ /* 0x000fe20000000000 */
[----:B------:R-:W-:Y:S01]  /*0b90*/  IMAD R54, R41, 0x80, R49 ;  /* 0x0000008029367824 */ /* 0x000fe200078e0231 */
[----:B------:R-:W-:-:S02]  /*0ba0*/  LOP3.LUT R60, R56, 0x2, RZ, 0xfc, !PT ;  /* 0x00000002383c7812 */ /* 0x000fc400078efcff */
[C---:B------:R-:W-:Y:S02]  /*0bb0*/  LOP3.LUT R62, R56.reuse, 0x4, RZ, 0xfc, !PT ;  /* 0x00000004383e7812 */ /* 0x040fe400078efcff */
[----:B------:R-:W-:Y:S02]  /*0bc0*/  LOP3.LUT R56, R56, 0x6, RZ, 0xfc, !PT ;  /* 0x0000000638387812 */ /* 0x000fe400078efcff */
[--C-:B------:R-:W-:Y:S02]  /*0bd0*/  SHF.R.U32.HI R41, RZ, 0x2, R3.reuse ;  /* 0x00000002ff297819 */ /* 0x100fe40000011603 */
[C---:B------:R-:W-:Y:S02]  /*0be0*/  LOP3.LUT R104, R57.reuse, R44, RZ, 0xfc, !PT ;  /* 0x0000002c39687212 */ /* 0x040fe400078efcff */
[----:B------:R-:W-:Y:S02]  /*0bf0*/  LOP3.LUT R106, R106, R39, RZ, 0xfc, !PT ;  /* 0x000000276a6a7212 */ /* 0x000fe400078efcff */
[----:B------:R-:W-:-:S02]  /*0c00*/  LOP3.LUT R57, R57, 0xf, R3, 0xf8, !PT ;  /* 0x0000000f39397812 */ /* 0x000fc400078ef803 */
[----:B------:R-:W-:Y:S02]  /*0c10*/  LOP3.LUT R56, R56, 0x7, R3, 0x78, !PT ;  /* 0x0000000738387812 */ /* 0x000fe400078e7803 */
[----:B------:R-:W-:Y:S01]  /*0c20*/  SGXT.U32 R39, R41, 0x4 ;  /* 0x000000042927781a */ /* 0x000fe20000000000 */
[----:B------:R-:W-:Y:S01]  /*0c30*/  IMAD R52, R45, 0x80, R49 ;  /* 0x000000802d347824 */ /* 0x000fe200078e0231 */
[----:B------:R-:W-:Y:S01]  /*0c40*/  LOP3.LUT R55, R36, 0x18, R3, 0x48, !PT ;  /* 0x0000001824377812 */ /* 0x000fe200078e4803 */
[----:B------:R-:W-:Y:S01]  /*0c50*/  IMAD.SHL.U32 R45, R40, 0x8, RZ ;  /* 0x00000008282d7824 */ /* 0x000fe200078e00ff */
[C---:B------:R-:W-:Y:S01]  /*0c60*/  LOP3.LUT R40, R39.reuse, 0x10, RZ, 0xfc, !PT ;  /* 0x0000001027287812 */ /* 0x040fe200078efcff */
[----:B------:R-:W-:Y:S01]  /*0c70*/  IMAD.SHL.U32 R58, R58, 0x10, RZ ;  /* 0x000000103a3a7824 */ /* 0x000fe200078e00ff */
[----:B------:R-:W-:Y:S01]  /*0c80*/  LOP3.LUT R42, R39, 0x30, RZ, 0xfc, !PT ;  /* 0x00000030272a7812 */ /* 0x000fe200078efcff */
[----:B------:R-:W-:Y:S02]  /*0c90*/  IMAD.SHL.U32 R57, R57, 0x80, RZ ;  /* 0x0000008039397824 */ /* 0x000fe400078e00ff */
[----:B------:R-:W-:-:S02]  /*0ca0*/  IMAD.SHL.U32 R56, R56, 0x10, RZ ;  /* 0x0000001038387824 */ /* 0x000fc400078e00ff */
[--C-:B------:R-:W-:Y:S01]  /*0cb0*/  IMAD R115, R40, 0x20, R55.reuse ;  /* 0x0000002028737824 */ /* 0x100fe200078e0237 */
[----:B------:R-:W-:Y:S01]  /*0cc0*/  LOP3.LUT R112, R57, R58, RZ, 0xfc, !PT ;  /* 0x0000003a39707212 */ /* 0x000fe200078efcff */
[----:B------:R-:W-:Y:S01]  /*0cd0*/  IMAD R113, R42, 0x20, R55 ;  /* 0x000000202a717824 */ /* 0x000fe200078e0237 */
[----:B------:R-:W-:Y:S02]  /*0ce0*/  LOP3.LUT R109, R56, R57, RZ, 0xfc, !PT ;  /* 0x00000039386d7212 */ /* 0x000fe400078efcff */
[C---:B------:R-:W-:Y:S02]  /*0cf0*/  LOP3.LUT R58, R0.reuse, R39, RZ, 0xfc, !PT ;  /* 0x00000027003a7212 */ /* 0x040fe400078efcff */
[C-C-:B------:R-:W-:Y:S02]  /*0d00*/  LOP3.LUT R56, R0.reuse, 0x10, R39.reuse, 0xfe, !PT ;  /* 0x0000001000387812 */ /* 0x140fe400078efe27 */
[C-C-:B------:R-:W-:Y:S02]  /*0d10*/  LOP3.LUT R42, R0.reuse, 0x20, R39.reuse, 0xfe, !PT ;  /* 0x00000020002a7812 */ /* 0x140fe400078efe27 */
[----:B------:R-:W-:-:S02]  /*0d20*/  LOP3.LUT R40, R0, 0x30, R39, 0xfe, !PT ;  /* 0x0000003000287812 */ /* 0x000fc400078efe27 */
[--C-:B------:R-:W-:Y:S02]  /*0d30*/  LOP3.LUT R60, R60, 0x7, R3.reuse, 0x78, !PT ;  /* 0x000000073c3c7812 */ /* 0x100fe400078e7803 */
[----:B------:R-:W-:Y:S02]  /*0d40*/  LOP3.LUT R62, R62, 0x7, R3, 0x78, !PT ;  /* 0x000000073e3e7812 */ /* 0x000fe400078e7803 */
[C---:B------:R-:W-:Y:S02]  /*0d50*/  LOP3.LUT R0, R3.reuse, 0x3f, RZ, 0xc0, !PT ;  /* 0x0000003f03007812 */ /* 0x040fe400078ec0ff */
[----:B------:R-:W-:Y:S01]  /*0d60*/  LOP3.LUT R3, R3, 0x3, RZ, 0xc0, !PT ;  /* 0x0000000303037812 */ /* 0x000fe200078ec0ff */
[----:B------:R-:W-:Y:S01]  /*0d70*/  IMAD R46, R46, 0x80, R49 ;  /* 0x000000802e2e7824 */ /* 0x000fe200078e0231 */
[----:B------:R-:W-:-:S03]  /*0d80*/  LOP3.LUT R49, R45, R44, RZ, 0xfc, !PT ;  /* 0x0000002c2d317212 */ /* 0x000fc600078efcff */
[----:B------:R-:W-:Y:S01]  /*0d90*/  IMAD.SHL.U32 R103, R3, 0x8, RZ ;  /* 0x0000000803677824 */ /* 0x000fe200078e00ff */
[C---:B------:R-:W-:Y:S01]  /*0da0*/  LOP3.LUT R41, R39.reuse, 0x20, RZ, 0xfc, !PT ;  /* 0x0000002027297812 */ /* 0x040fe200078efcff */
[----:B------:R-:W-:Y:S02]  /*0db0*/  IMAD R116, R39, 0x20, R55 ;  /* 0x0000002027747824 */ /* 0x000fe400078e0237 */
[----:B------:R-:W-:Y:S02]  /*0dc0*/  IMAD.SHL.U32 R39, R0, 0x2, RZ ;  /* 0x0000000200277824 */ /* 0x000fe400078e00ff */
[--C-:B------:R-:W-:Y:S02]  /*0dd0*/  IMAD R104, R104, 0xa0, R103.reuse ;  /* 0x000000a068687824 */ /* 0x100fe400078e0267 */
[C---:B------:R-:W-:Y:S02]  /*0de0*/  IMAD R103, R49.reuse, 0x28, R103 ;  /* 0x0000002831677824 */ /* 0x040fe400078e0267 */
[----:B------:R-:W-:Y:S01]  /*0df0*/  IMAD.SHL.U32 R49, R49, 0x2, RZ ;  /* 0x0000000231317824 */ /* 0x000fe200078e00ff */
[C---:B------:R-:W-:Y:S01]  /*0e00*/  ISETP.GE.U32.AND P4, PT, R56.reuse, R38, PT ;  /* 0x000000263800720c */ /* 0x040fe20003f86070 */
[----:B------:R-:W-:Y:S01]  /*0e10*/  IMAD.SHL.U32 R117, R117, 0x80, RZ ;  /* 0x0000008075757824 */ /* 0x000fe200078e00ff */
[----:B------:R-:W-:-:S02]  /*0e20*/  ISETP.GT.U32.AND P5, PT, R56, -0x1, PT ;  /* 0xffffffff3800780c */ /* 0x000fc40003fa4070 */
[----:B------:R-:W-:Y:S01]  /*0e30*/  ISETP.GE.AND.EX P4, PT, R37, R64, PT, P4 ;  /* 0x000000402500720c */ /* 0x000fe20003f86340 */
[----:B------:R-:W-:-:S03]  /*0e40*/  IMAD.WIDE.U32 R44, R3, 0x10, RZ ;  /* 0x00000010032c7825 */ /* 0x000fc600078e00ff */
[C---:B------:R-:W-:Y:S02]  /*0e50*/  ISETP.GT.AND.EX P5, PT, R37.reuse, -0x1, !P4, P5 ;  /* 0xffffffff2500780c */ /* 0x040fe400067a4350 */
[-C--:B------:R-:W-:Y:S02]  /*0e60*/  ISETP.GE.U32.AND P1, PT, R58, R38.reuse, PT ;  /* 0x000000263a00720c */ /* 0x080fe40003f26070 */
[-C--:B------:R-:W-:Y:S02]  /*0e70*/  ISETP.GE.U32.AND P2, PT, R42, R38.reuse, PT ;  /* 0x000000262a00720c */ /* 0x080fe40003f46070 */
[----:B------:R-:W-:Y:S02]  /*0e80*/  ISETP.GE.U32.AND P0, PT, R40, R38, PT ;  /* 0x000000262800720c */ /* 0x000fe40003f06070 */
[----:B------:R-:W-:Y:S02]  /*0e90*/  ISETP.GE.AND.EX P1, PT, R37, R64, PT, P1 ;  /* 0x000000402500720c */ /* 0x000fe40003f26310 */
[----:B------:R-:W-:-:S04]  /*0ea0*/  ISETP.GT.U32.AND P6, PT, R58, -0x1, PT ;  /* 0xffffffff3a00780c */ /* 0x000fc80003fc4070 */
[----:B------:R-:W-:Y:S02]  /*0eb0*/  ISETP.GT.AND.EX P6, PT, R37, -0x1, !P1, P6 ;  /* 0xffffffff2500780c */ /* 0x000fe40004fc4360 */
[----:B------:R-:W-:Y:S01]  /*0ec0*/  ISETP.GT.U32.AND P1, PT, R40, -0x1, PT ;  /* 0xffffffff2800780c */ /* 0x000fe20003f24070 */
[----:B------:R-:W-:Y:S01]  /*0ed0*/  IMAD R114, R41, 0x20, R55 ;  /* 0x0000002029727824 */ /* 0x000fe200078e0237 */
[----:B------:R-:W-:Y:S02]  /*0ee0*/  ISETP.GT.U32.AND P3, PT, R42, -0x1, PT ;  /* 0xffffffff2a00780c */ /* 0x000fe40003f64070 */
[----:B------:R-:W-:Y:S02]  /*0ef0*/  ISETP.GE.AND.EX P2, PT, R37, R64, PT, P2 ;  /* 0x000000402500720c */ /* 0x000fe40003f46320 */
[----:B------:R-:W-:Y:S02]  /*0f00*/  P2R R121, PR, RZ, 0x40 ;  /* 0x00000040ff797803 */ /* 0x000fe40000000000 */
[----:B------:R-:W-:-:S02]  /*0f10*/  P2R R120, PR, RZ, 0x20 ;  /* 0x00000020ff787803 */ /* 0x000fc40000000000 */
[C---:B------:R-:W-:Y:S02]  /*0f20*/  ISETP.GE.AND.EX P0, PT, R37.reuse, R64, PT, P0 ;  /* 0x000000402500720c */ /* 0x040fe40003f06300 */
[----:B------:R-:W-:Y:S02]  /*0f30*/  ISETP.GT.AND.EX P5, PT, R37, -0x1, !P2, P3 ;  /* 0xffffffff2500780c */ /* 0x000fe400057a4330 */
[----:B------:R-:W-:Y:S01]  /*0f40*/  ISETP.NE.AND P3, PT, R121, RZ, PT ;  /* 0x000000ff7900720c */ /* 0x000fe20003f65270 */
[----:B------:R-:W-:Y:S01]  /*0f50*/  IMAD.SHL.U32 R116, R116, 0x2, RZ ;  /* 0x0000000274747824 */ /* 0x000fe200078e00ff */
[----:B------:R-:W-:Y:S01]  /*0f60*/  ISETP.GT.AND.EX P6, PT, R37, -0x1, !P0, P1 ;  /* 0xffffffff2500780c */ /* 0x000fe200047c4310 */
[----:B------:R-:W-:Y:S02]  /*0f70*/  IMAD.SHL.U32 R115, R115, 0x2, RZ ;  /* 0x0000000273737824 */ /* 0x000fe400078e00ff */
[----:B------:R-:W-:Y:S02]  /*0f80*/  IMAD.SHL.U32 R114, R114, 0x2, RZ ;  /* 0x0000000272727824 */ /* 0x000fe400078e00ff */
[----:B------:R-:W-:Y:S01]  /*0f90*/  IMAD.SHL.U32 R113, R113, 0x2, RZ ;  /* 0x0000000271717824 */ /* 0x000fe200078e00ff */
[----:B--2---:R-:W-:Y:S04]  /*0fa0*/  STS.128 [R43], R4 ;  /* 0x000000042b007388 */ /* 0x004fe80000000c00 */
[----:B----4-:R-:W-:Y:S04]  /*0fb0*/  STS.128 [R47], R8 ;  /* 0x000000082f007388 */ /* 0x010fe80000000c00 */
[----:B------:R1:W-:Y:S04]  /*0fc0*/  STS.128 [R50], R16 ;  /* 0x0000001032007388 */ /* 0x0003e80000000c00 */
[----:B---3--:R-:W-:Y:S04]  /*0fd0*/  STS.128 [R51], R12 ;  /* 0x0000000c33007388 */ /* 0x008fe80000000c00 */
[----:B------:R-:W-:Y:S01]  /*0fe0*/  STS.128 [R52], R20 ;  /* 0x0000001434007388 */ /* 0x000fe20000000c00 */
[----:B-1----:R-:W-:-:S02]  /*0ff0*/  IMAD.SHL.U32 R17, R42, 0x800, RZ ;  /* 0x000008002a117824 */ /* 0x002fc400078e00ff */
[----:B------:R-:W-:-:S03]  /*1000*/  IMAD.SHL.U32 R5, R56, 0x800, RZ ;  /* 0x0000080038057824 */ /* 0x000fc600078e00ff */
[----:B------:R-:W-:Y:S01]  /*1010*/  LOP3.LUT R8, R17, 0x18, R36, 0xf8, !PT ;  /* 0x0000001811087812 */ /* 0x000fe200078ef824 */
[----:B------:R-:W-:Y:S04]  /*1020*/  STS.128 [R53], R24 ;  /* 0x0000001835007388 */ /* 0x000fe80000000c00 */
[----:B------:R-:W-:Y:S04]  /*1030*/  STS.128 [R54], R32 ;  /* 0x0000002036007388 */ /* 0x000fe80000000c00 */
[----:B------:R-:W-:Y:S04]  /*1040*/  STS.128 [R46], R28 ;  /* 0x0000001c2e007388 */ /* 0x000fe80000000c00 */
[----:B------:R-:W-:Y:S04]  /*1050*/  STS.U16 [R39+0x2000], R48 ;  /* 0x0020003027007388 */ /* 0x000fe80000000400 */
[----:B------:R-:W-:Y:S06]  /*1060*/  BAR.SYNC 0x0 ;  /* 0x0000000000007b1d */ /* 0x000fec0000000000 */
[----:B------:R-:W1:Y:S01]  /*1070*/  LDS.U16 R20, [R49+0x2000] ;  /* 0x0020000031147984 */ /* 0x000e620000000400 */
[----:B------:R-:W-:-:S03]  /*1080*/  IMAD.SHL.U32 R27, R58, 0x800, RZ ;  /* 0x000008003a1b7824 */ /* 0x000fc600078e00ff */
[----:B------:R-:W2:Y:S04]  /*1090*/  LDS.U16 R24, [R49+0x2020] ;  /* 0x0020200031187984 */ /* 0x000ea80000000400 */
[----:B------:R-:W3:Y:S04]  /*10a0*/  LDS.U16 R28, [R49+0x2040] ;  /* 0x00204000311c7984 */ /* 0x000ee80000000400 */
[----:B------:R-:W4:Y:S01]  /*10b0*/  LDS.U16 R32, [R49+0x2060] ;  /* 0x0020600031207984 */ /* 0x000f220000000400 */
[----:B------:R-:W-:Y:S01]  /*10c0*/  LOP3.LUT R4, R27, 0x18, R36, 0xf8, !PT ;  /* 0x000000181b047812 */ /* 0x000fe200078ef824 */
[----:B------:R-:W-:Y:S01]  /*10d0*/  IMAD.WIDE R16, R117, R2, c[0x0][0x168] ;  /* 0x00005a0075107625 */ /* 0x000fe200078e0202 */
[----:B------:R-:W-:-:S02]  /*10e0*/  SHF.L.U64.HI R29, R58, 0xb, R37 ;  /* 0x0000000b3a1d7819 */ /* 0x000fc40000010225 */
[--C-:B------:R-:W-:Y:S01]  /*10f0*/  SHF.L.U64.HI R6, R56, 0xb, R37.reuse ;  /* 0x0000000b38067819 */ /* 0x100fe20000010225 */
[----:B------:R-:W-:Y:S01]  /*1100*/  IMAD.SHL.U32 R2, R4, 0x2, RZ ;  /* 0x0000000204027824 */ /* 0x000fe200078e00ff */
[----:B------:R-:W-:Y:S02]  /*1110*/  LOP3.LUT R5, R5, 0x18, R36, 0xf8, !PT ;  /* 0x0000001805057812 */ /* 0x000fe400078ef824 */
[----:B------:R-:W-:Y:S02]  /*1120*/  SHF.L.U64.HI R7, R58, 0xc, R37 ;  /* 0x0000000c3a077819 */ /* 0x000fe40000010225 */
[----:B------:R-:W-:Y:S02]  /*1130*/  SHF.L.U64.HI R0, R4, 0x1, R29 ;  /* 0x0000000104007819 */ /* 0x000fe4000001021d */
[----:B------:R-:W-:Y:S02]  /*1140*/  SHF.L.U64.HI R19, R42, 0xb, R37 ;  /* 0x0000000b2a137819 */ /* 0x000fe40000010225 */
[C---:B------:R-:W-:Y:S01]  /*1150*/  SHF.L.U64.HI R4, R5.reuse, 0x1, R6 ;  /* 0x0000000105047819 */ /* 0x040fe20000010206 */
[----:B------:R-:W-:Y:S01]  /*1160*/  IMAD.SHL.U32 R5, R5, 0x2, RZ ;  /* 0x0000000205057824 */ /* 0x000fe200078e00ff */
[----:B------:R-:W-:Y:S01]  /*1170*/  IADD3 R18, P4, R16, R2, RZ ;  /* 0x0000000210127210 */ /* 0x000fe20007f9e0ff */
[----:B------:R-:W-:Y:S01]  /*1180*/  IMAD.SHL.U32 R11, R40, 0x800, RZ ;  /* 0x00000800280b7824 */ /* 0x000fe200078e00ff */
[----:B------:R-:W-:-:S02]  /*1190*/  LOP3.LUT R6, R7, R45, RZ, 0xfc, !PT ;  /* 0x0000002d07067212 */ /* 0x000fc400078efcff */
[----:B------:R-:W-:Y:S01]  /*11a0*/  SHF.L.U64.HI R7, R8, 0x1, R19 ;  /* 0x0000000108077819 */ /* 0x000fe20000010213 */
[----:B------:R-:W-:Y:S01]  /*11b0*/  IMAD.X R19, R17, 0x1, R0, P4 ;  /* 0x0000000111137824 */ /* 0x000fe200020e0600 */
[----:B------:R-:W-:Y:S01]  /*11c0*/  IADD3 R38, P4, R16, R5, RZ ;  /* 0x0000000510267210 */ /* 0x000fe20007f9e0ff */
[----:B------:R-:W-:Y:S01]  /*11d0*/  IMAD.SHL.U32 R8, R8, 0x2, RZ ;  /* 0x0000000208087824 */ /* 0x000fe200078e00ff */
[C-C-:B------:R-:W-:Y:S01]  /*11e0*/  SHF.L.U64.HI R10, R40.reuse, 0xb, R37.reuse ;  /* 0x0000000b280a7819 */ /* 0x140fe20000010225 */
[C---:B------:R-:W-:Y:S01]  /*11f0*/  IMAD.SHL.U32 R15, R40.reuse, 0x1000, RZ ;  /* 0x00001000280f7824 */ /* 0x040fe200078e00ff */
[----:B------:R-:W-:Y:S01]  /*1200*/  LOP3.LUT R11, R11, 0x18, R36, 0xf8, !PT ;  /* 0x000000180b0b7812 */ /* 0x000fe200078ef824 */
[----:B------:R-:W-:Y:S01]  /*1210*/  IMAD.X R39, R17, 0x1, R4, P4 ;  /* 0x0000000111277824 */ /* 0x000fe200020e0604 */
[--C-:B------:R-:W-:Y:S01]  /*1220*/  SHF.L.U64.HI R21, R40, 0xc, R37.reuse ;  /* 0x0000000c28157819 */ /* 0x100fe20000010225 */
[----:B------:R-:W-:Y:S01]  /*1230*/  IMAD.SHL.U32 R13, R42, 0x1000, RZ ;  /* 0x000010002a0d7824 */ /* 0x000fe200078e00ff */
[C---:B------:R-:W-:Y:S01]  /*1240*/  SHF.L.U64.HI R10, R11.reuse, 0x1, R10 ;  /* 0x000000010b0a7819 */ /* 0x040fe2000001020a */
[----:B------:R-:W-:Y:S01]  /*1250*/  IMAD.SHL.U32 R11, R11, 0x2, RZ ;  /* 0x000000020b0b7824 */ /* 0x000fe200078e00ff */
[----:B------:R-:W-:Y:S01]  /*1260*/  IADD3 R40, P4, R16, R8, RZ ;  /* 0x0000000810287210 */ /* 0x000fe20007f9e0ff */
[----:B------:R-:W-:Y:S06]  /*1270*/  BAR.SYNC 0x0 ;  /* 0x0000000000007b1d */ /* 0x000fec0000000000 */
[----:B------:R-:W-:Y:S01]  /*1280*/  SHF.L.U64.HI R23, R42, 0xc, R37 ;  /* 0x0000000c2a177819 */ /* 0x000fe20000010225 */
[----:B------:R-:W-:Y:S01]  /*1290*/  IMAD.X R41, R17, 0x1, R7, P4 ;  /* 0x0000000111297824 */ /* 0x000fe200020e0607 */
[----:B------:R-:W-:-:S02]  /*12a0*/  IADD3 R42, P4, R16, R11, RZ ;  /* 0x0000000b102a7210 */ /* 0x000fc40007f9e0ff */
[----:B-1----:R-:W-:Y:S02]  /*12b0*/  PRMT R20, R20, 0x5410, R20 ;  /* 0x0000541014147816 */ /* 0x002fe40000000014 */
[----:B------:R-:W-:Y:S01]  /*12c0*/  SHF.L.U64.HI R25, R56, 0xc, R37 ;  /* 0x0000000c38197819 */ /* 0x000fe20000010225 */
[----:B------:R-:W-:Y:S01]  /*12d0*/  IMAD.X R43, R17, 0x1, R10, P4 ;  /* 0x00000001112b7824 */ /* 0x000fe200020e060a */
[----:B--2---:R-:W-:Y:S02]  /*12e0*/  PRMT R24, R24, 0x5410, R24 ;  /* 0x0000541018187816 */ /* 0x004fe40000000018 */
[----:B------:R-:W-:Y:S02]  /*12f0*/  ISETP.NE.AND P4, PT, R120, RZ, PT ;  /* 0x000000ff7800720c */ /* 0x000fe40003f85270 */
[----:B---3--:R-:W-:Y:S02]  /*1300*/  PRMT R28, R28, 0x5410, R28 ;  /* 0x000054101c1c7816 */ /* 0x008fe4000000001c */
[----:B----4-:R-:W-:Y:S01]  /*1310*/  PRMT R32, R32, 0x5410, R32 ;  /* 0x0000541020207816 */ /* 0x010fe20000000020 */
[--C-:B------:R-:W-:Y:S01]  /*1320*/  IMAD.MOV.U32 R22, RZ, RZ, R20.reuse ;  /* 0x000000ffff167224 */ /* 0x100fe200078e0014 */
[-C--:B------:R-:W-:Y:S01]  /*1330*/  LOP3.LUT R14, R23, R45.reuse, RZ, 0xfc, !PT ;  /* 0x0000002d170e7212 */ /* 0x080fe200078efcff */
[--C-:B------:R-:W-:Y:S01]  /*1340*/  IMAD.MOV.U32 R23, RZ, RZ, R20.reuse ;  /* 0x000000ffff177224 */ /* 0x100fe200078e0014 */
[-C--:B------:R-:W-:Y:S01]  /*1350*/  LOP3.LUT R16, R21, R45.reuse, RZ, 0xfc, !PT ;  /* 0x0000002d15107212 */ /* 0x080fe200078efcff */
[----:B------:R-:W-:Y:S01]  /*1360*/  IMAD.MOV.U32 R21, RZ, RZ, R20 ;  /* 0x000000ffff157224 */ /* 0x000fe200078e0014 */
[----:B------:R-:W-:Y:S01]  /*1370*/  LOP3.LUT R12, R25, R45, RZ, 0xfc, !PT ;  /* 0x0000002d190c7212 */ /* 0x000fe200078efcff */
[----:B------:R-:W-:-:S02]  /*1380*/  IMAD.MOV.U32 R25, RZ, RZ, R24 ;  /* 0x000000ffff197224 */ /* 0x000fc400078e0018 */
[--C-:B------:R-:W-:Y:S02]  /*1390*/  IMAD.MOV.U32 R26, RZ, RZ, R24.reuse ;  /* 0x000000ffff1a7224 */ /* 0x100fe400078e0018 */
[----:B------:R-:W-:Y:S02]  /*13a0*/  IMAD.MOV.U32 R27, RZ, RZ, R24 ;  /* 0x000000ffff1b7224 */ /* 0x000fe400078e0018 */
[--C-:B------:R-:W-:Y:S02]  /*13b0*/  IMAD.MOV.U32 R29, RZ, RZ, R28.reuse ;  /* 0x000000ffff1d7224 */ /* 0x100fe400078e001c */
[--C-:B------:R-:W-:Y:S02]  /*13c0*/  IMAD.MOV.U32 R30, RZ, RZ, R28.reuse ;  /* 0x000000ffff1e7224 */ /* 0x100fe400078e001c */
[----:B------:R-:W-:Y:S02]  /*13d0*/  IMAD.MOV.U32 R31, RZ, RZ, R28 ;  /* 0x000000ffff1f7224 */ /* 0x000fe400078e001c */
[----:B------:R-:W-:-:S02]  /*13e0*/  IMAD.MOV.U32 R33, RZ, RZ, R32 ;  /* 0x000000ffff217224 */ /* 0x000fc400078e0020 */
[--C-:B------:R-:W-:Y:S02]  /*13f0*/  IMAD.MOV.U32 R34, RZ, RZ, R32.reuse ;  /* 0x000000ffff227224 */ /* 0x100fe400078e0020 */
[----:B------:R-:W-:Y:S01]  /*1400*/  IMAD.MOV.U32 R35, RZ, RZ, R32 ;  /* 0x000000ffff237224 */ /* 0x000fe200078e0020 */
[----:B------:R-:W-:Y:S04]  /*1410*/  STS.128 [R116+0x2000], R20 ;  /* 0x0020001474007388 */ /* 0x000fe80000000c00 */
[----:B------:R-:W-:Y:S04]  /*1420*/  STS.128 [R115+0x2000], R24 ;  /* 0x0020001873007388 */ /* 0x000fe80000000c00 */
[----:B------:R-:W-:Y:S04]  /*1430*/  STS.128 [R114+0x2000], R28 ;  /* 0x0020001c72007388 */ /* 0x000fe80000000c00 */
[----:B------:R-:W-:Y:S04]  /*1440*/  STS.128 [R113+0x2000], R32 ;  /* 0x0020002071007388 */ /* 0x000fe80000000c00 */
[----:B------:R-:W-:Y:S01]  /*1450*/  @!PT LDS RZ, [RZ] ;  /* 0x00000000fffff984 */ /* 0x000fe20000000800 */
[----:B------:R-:W-:Y:S01]  /*1460*/  @!PT LDS RZ, [RZ] ;  /* 0x00000000fffff984 */ /* 0x000fe20000000800 */
[----:B------:R-:W-:Y:S01]  /*1470*/  @!PT LDS RZ, [RZ] ;  /* 0x00000000fffff984 */ /* 0x000fe20000000800 */
[----:B------:R1:W-:Y:S04]  /*1480*/  LDGSTS.E.BYPASS.128 [R116+0x3000], [R18.64], P3 ;  /* 0x0300000012747fae */ /* 0x0003e80009901c48 */
[----:B------:R2:W-:Y:S04]  /*1490*/  LDGSTS.E.BYPASS.128 [R115+0x3000], [R38.64], P4 ;  /* 0x0300000026737fae */ /* 0x0005e8000a101c48 */
[----:B------:R2:W-:Y:S04]  /*14a0*/  LDGSTS.E.BYPASS.128 [R114+0x3000], [R40.64], P5 ;  /* 0x0300000028727fae */ /* 0x0005e8000a901c48 */
[----:B------:R2:W-:Y:S04]  /*14b0*/  LDGSTS.E.BYPASS.128 [R113+0x3000], [R42.64], P6 ;  /* 0x030000002a717fae */ /* 0x0005e8000b101c48 */
[----:B------:R-:W0:Y:S04]  /*14c0*/  LDGDEPBAR ;  /* 0x00000000000079af */ /* 0x000e280000000000 */
[----:B------:R-:W-:Y:S06]  /*14d0*/  BAR.SYNC 0x0 ;  /* 0x0000000000007b1d */ /* 0x000fec0000000000 */
[----:B------:R-:W-:Y:S01]  /*14e0*/  @!PT LDS RZ, [RZ] ;  /* 0x00000000fffff984 */ /* 0x000fe20000000800 */
[----:B------:R-:W-:Y:S01]  /*14f0*/  @!PT LDS RZ, [RZ] ;  /* 0x00000000fffff984 */ /* 0x000fe20000000800 */
[----:B------:R-:W-:Y:S01]  /*1500*/  @!PT LDS RZ, [RZ] ;  /* 0x00000000fffff984 */ /* 0x000fe20000000800 */
[----:B------:R1:W-:Y:S04]  /*1510*/  LDGSTS.E.BYPASS.128 [R116+0x4000], [R18.64+0x40], P3 ;  /* 0x0400004012747fae */ /* 0x0003e80009901c48 */
[----:B------:R2:W-:Y:S04]  /*1520*/  LDGSTS.E.BYPASS.128 [R115+0x4000], [R38.64+0x40], P4 ;  /* 0x0400004026737fae */ /* 0x0005e8000a101c48 */
[----:B------:R2:W-:Y:S04]  /*1530*/  LDGSTS.E.BYPASS.128 [R114+0x4000], [R40.64+0x40], P5 ;  /* 0x0400004028727fae */ /* 0x0005e8000a901c48 */
[----:B------:R2:W-:Y:S04]  /*1540*/  LDGSTS.E.BYPASS.128 [R113+0x4000], [R42.64+0x40], P6 ;  /* 0x040000402a717fae */ /* 0x0005e8000b101c48 */
[----:B------:R-:W0:Y:S01]  /*1550*/  LDGDEPBAR ;  /* 0x00000000000079af */ /* 0x000e220000000000 */
[----:B------:R-:W-:-:S02]  /*1560*/  IMAD.SHL.U32 R3, R58, 0x1000, RZ ;  /* 0x000010003a037824 */ /* 0x000fc400078e00ff */
[----:B------:R-:W-:Y:S01]  /*1570*/  IMAD.SHL.U32 R9, R56, 0x1000, RZ ;  /* 0x0000100038097824 */ /* 0x000fe200078e00ff */
[-C--:B------:R-:W-:Y:S02]  /*1580*/  LOP3.LUT R15, R15, R44.reuse, RZ, 0xfc, !PT ;  /* 0x0000002c0f0f7212 */ /* 0x080fe400078efcff */
[-C--:B------:R-:W-:Y:S02]  /*1590*/  LOP3.LUT R3, R3, R44.reuse, RZ, 0xfc, !PT ;  /* 0x0000002c03037212 */ /* 0x080fe400078efcff */
[-C--:B------:R-:W-:Y:S02]  /*15a0*/  LOP3.LUT R9, R9, R44.reuse, RZ, 0xfc, !PT ;  /* 0x0000002c09097212 */ /* 0x080fe400078efcff */
[----:B-1----:R-:W-:Y:S02]  /*15b0*/  IADD3 R18, P0, R3, c[0x0][0x180], RZ ;  /* 0x0000600003127a10 */ /* 0x002fe40007f1e0ff */
[----:B------:R-:W-:Y:S02]  /*15c0*/  IADD3 R88, P1, R9, c[0x0][0x180], RZ ;  /* 0x0000600009587a10 */ /* 0x000fe40007f3e0ff */
[----:B------:R-:W-:-:S02]  /*15d0*/  LOP3.LUT R13, R13, R44, RZ, 0xfc, !PT ;  /* 0x0000002c0d0d7212 */ /* 0x000fc400078efcff */
[----:B------:R-:W-:Y:S01]  /*15e0*/  LOP3.LUT R17, R15, 0x80, RZ, 0xfc, !PT ;  /* 0x000000800f117812 */ /* 0x000fe200078efcff */
[----:B------:R-:W-:-:S04]  /*15f0*/  DEPBAR.LE SB0, 0x1 ;  /* 0x000080400000791a */ /* 0x000fc80000000000 */
[----:B------:R-:W-:Y:S02]  /*1600*/  IADD3.X R19, R6, c[0x0][0x184], RZ, P0, !PT ;  /* 0x0000610006137a10 */ /* 0x000fe400007fe4ff */
[----:B------:R-:W-:Y:S02]  /*1610*/  IADD3 R92, P0, R15, c[0x0][0x180], RZ ;  /* 0x000060000f5c7a10 */ /* 0x000fe40007f1e0ff */
[----:B------:R-:W-:Y:S02]  /*1620*/  IADD3.X R23, R12, c[0x0][0x184], RZ, P1, !PT ;  /* 0x000061000c177a10 */ /* 0x000fe40000ffe4ff */
[----:B------:R-:W-:Y:S02]  /*1630*/  IADD3 R90, P2, R13, c[0x0][0x180], RZ ;  /* 0x000060000d5a7a10 */ /* 0x000fe40007f5e0ff */
[----:B------:R-:W-:Y:S02]  /*1640*/  LOP3.LUT R21, R9, 0x80, RZ, 0xfc, !PT ;  /* 0x0000008009157812 */ /* 0x000fe400078efcff */
[----:B------:R-:W-:-:S02]  /*1650*/  IADD3 R94, P1, R17, c[0x0][0x168], RZ ;  /* 0x00005a00115e7a10 */ /* 0x000fc40007f3e0ff */
[----:B------:R-:W-:Y:S02]  /*1660*/  LOP3.LUT R36, R36, 0x18, RZ, 0xc0, !PT ;  /* 0x0000001824247812 */ /* 0x000fe400078ec0ff */
[----:B------:R-:W-:Y:S02]  /*1670*/  LOP3.LUT R20, R13, 0x80, RZ, 0xfc, !PT ;  /* 0x000000800d147812 */ /* 0x000fe400078efcff */
[----:B------:R-:W-:Y:S02]  /*1680*/  LOP3.LUT R22, R3, 0x80, RZ, 0xfc, !PT ;  /* 0x0000008003167812 */ /* 0x000fe400078efcff */
[----:B------:R-:W-:Y:S02]  /*1690*/  P2R R24, PR, RZ, 0x8 ;  /* 0x00000008ff187803 */ /* 0x000fe40000000000 */
[----:B------:R-:W-:Y:S02]  /*16a0*/  IADD3.X R91, R16, c[0x0][0x184], RZ, P0, !PT ;  /* 0x00006100105b7a10 */ /* 0x000fe400007fe4ff */
[----:B------:R-:W-:Y:S01]  /*16b0*/  ISETP.NE.AND P3, PT, R121, RZ, PT ;  /* 0x000000ff7900720c */ /* 0x000fe20003f65270 */
[----:B------:R-:W-:Y:S01]  /*16c0*/  IMAD.SHL.U32 R60, R60, 0x10, RZ ;  /* 0x000000103c3c7824 */ /* 0x000fe200078e00ff */
[----:B------:R-:W-:Y:S01]  /*16d0*/  IADD3.X R89, R14, c[0x0][0x184], RZ, P2, !PT ;  /* 0x000061000e597a10 */ /* 0x000fe200017fe4ff */
[----:B------:R-:W-:Y:S01]  /*16e0*/  IMAD.SHL.U32 R62, R62, 0x10, RZ ;  /* 0x000000103e3e7824 */ /* 0x000fe200078e00ff */
[----:B------:R-:W-:-:S02]  /*16f0*/  IADD3 R98, P0, R21, c[0x0][0x168], RZ ;  /* 0x00005a0015627a10 */ /* 0x000fc40007f1e0ff */
[----:B------:R-:W-:Y:S02]  /*1700*/  IADD3.X R93, R16, c[0x0][0x16c], RZ, P1, !PT ;  /* 0x00005b00105d7a10 */ /* 0x000fe40000ffe4ff */
[----:B------:R-:W-:Y:S02]  /*1710*/  LOP3.LUT R102, R36, 0x40, RZ, 0xfc, !PT ;  /* 0x0000004024667812 */ /* 0x000fe400078efcff */
[----:B------:R-:W-:Y:S02]  /*1720*/  IADD3 R96, P2, R20, c[0x0][0x168], RZ ;  /* 0x00005a0014607a10 */ /* 0x000fe40007f5e0ff */
[----:B------:R-:W-:Y:S02]  /*1730*/  IADD3 R100, P1, R22, c[0x0][0x168], RZ ;  /* 0x00005a0016647a10 */ /* 0x000fe40007f3e0ff */
[----:B------:R-:W-:Y:S02]  /*1740*/  P2R R25, PR, RZ, 0x8 ;  /* 0x00000008ff197803 */ /* 0x000fe40000000000 */
[----:B------:R-:W-:-:S02]  /*1750*/  IADD3.X R97, R12, c[0x0][0x16c], RZ, P0, !PT ;  /* 0x00005b000c617a10 */ /* 0x000fc400007fe4ff */
[----:B------:R-:W-:Y:S01]  /*1760*/  ISETP.NE.AND P3, PT, R24, RZ, PT ;  /* 0x000000ff1800720c */ /* 0x000fe20003f65270 */
[----:B------:R-:W-:Y:S01]  /*1770*/  IMAD.MOV.U32 R101, RZ, RZ, R102 ;  /* 0x000000ffff657224 */ /* 0x000fe200078e0066 */
[----:B------:R-:W-:Y:S01]  /*1780*/  IADD3.X R95, R14, c[0x0][0x16c], RZ, P2, !PT ;  /* 0x00005b000e5f7a10 */ /* 0x000fe200017fe4ff */
[----:B------:R-:W-:Y:S01]  /*1790*/  IMAD.SHL.U32 R107, R108, 0x2, RZ ;  /* 0x000000026c6b7824 */ /* 0x000fe200078e00ff */
[----:B------:R-:W-:Y:S01]  /*17a0*/  IADD3.X R99, R6, c[0x0][0x16c], RZ, P1, !PT ;  /* 0x00005b0006637a10 */ /* 0x000fe20000ffe4ff */
[----:B------:R-:W-:Y:S01]  /*17b0*/  IMAD.SHL.U32 R105, R106, 0x2, RZ ;  /* 0x000000026a697824 */ /* 0x000fe200078e00ff */
[----:B------:R-:W-:Y:S02]  /*17c0*/  PLOP3.LUT P0, PT, P4, PT, PT, 0x80, 0x0 ;  /* 0x000000000000781c */ /* 0x000fe4000270f070 */
[----:B------:R-:W-:Y:S02]  /*17d0*/  P2R R24, PR, RZ, 0x10 ;  /* 0x00000010ff187803 */ /* 0x000fe40000000000 */
[----:B------:R-:W-:-:S02]  /*17e0*/  LOP3.LUT R111, R60, R57, RZ, 0xfc, !PT ;  /* 0x000000393c6f7212 */ /* 0x000fc400078efcff */
[----:B------:R-:W-:Y:S02]  /*17f0*/  LOP3.LUT R110, R62, R57, RZ, 0xfc, !PT ;  /* 0x000000393e6e7212 */ /* 0x000fe400078efcff */
[----:B------:R-:W-:Y:S02]  /*1800*/  P2R R119, PR, RZ, 0x20 ;  /* 0x00000020ff777803 */ /* 0x000fe40000000000 */
[----:B------:R-:W-:Y:S01]  /*1810*/  P2R R118, PR, RZ, 0x40 ;  /* 0x00000040ff767803 */ /* 0x000fe20000000000 */
[----:B------:R-:W-:Y:S06]  /*1820*/  BAR.SYNC 0x0 ;  /* 0x0000000000007b1d */ /* 0x000fec0000000000 */
[----:B------:R-:W-:-:S02]  /*1830*/  PLOP3.LUT P1, PT, P5, PT, PT, 0x80, 0x0 ;  /* 0x000000000000781c */ /* 0x000fc40002f2f070 */
[----:B------:R-:W-:Y:S02]  /*1840*/  PLOP3.LUT P2, PT, P6, PT, PT, 0x80, 0x0 ;  /* 0x000000000000781c */ /* 0x000fe4000374f070 */
[----:B------:R-:W-:Y:S01]  /*1850*/  PLOP3.LUT P4, PT, P6, PT, PT, 0x80, 0x0 ;  /* 0x000000000000781c */ /* 0x000fe2000378f070 */
[----:B------:R-:W-:Y:S02]  /*1860*/  UMOV UR5, 0x1 ;  /* 0x0000000100057882 */ /* 0x000fe40000000000 */
[----:B------:R-:W-:Y:S02]  /*1870*/  UMOV UR4, URZ ;  /* 0x0000003f00047c82 */ /* 0x000fe40008000000 */
[----:B------:R-:W-:Y:S02]  /*1880*/  UMOV UR6, 0xffffffff ;  /* 0xffffffff00067882 */ /* 0x000fe40000000000 */
[----:B--2---:R-:W-:-:S02]  /*1890*/  UMOV UR7, 0x3000 ;  /* 0x0000300000077882 */ /* 0x004fc40000000000 */
.L_x_0:
[----:B------:R-:W-:Y:S01]  /*18a0*/  IMAD.MOV.U32 R128, RZ, RZ, R18 ;  /* 0x000000ffff807224 */ /* 0x000fe200078e0012 */
[----:B------:R-:W-:Y:S01]  /*18b0*/  LEA R124, R108, UR7, 0x1 ;  /* 0x000000076c7c7c11 */ /* 0x000fe2000f8e08ff */
[----:B------:R-:W-:Y:S01]  /*18c0*/  IMAD.MOV.U32 R129, RZ, RZ, R19 ;  /* 0x000000ffff817224 */ /* 0x000fe200078e0013 */
[----:B------:R-:W-:Y:S01]  /*18d0*/  IADD3 R18, P6, R18, 0x40, RZ ;  /* 0x0000004012127810 */ /* 0x000fe20007fde0ff */
[----:B------:R-:W-:Y:S01]  /*18e0*/  LDSM.16.MT88.4 R28, [R107+0x2000] ;  /* 0x002000006b1c783b */ /* 0x000fe20000004200 */
[----:B------:R-:W-:Y:S01]  /*18f0*/  IMAD.MOV.U32 R126, RZ, RZ, R88 ;  /* 0x000000ffff7e7224 */ /* 0x000fe200078e0058 */
[----:B------:R-:W-:Y:S01]  /*1900*/  LEA R123, R106, UR7, 0x1 ;  /* 0x000000076a7b7c11 */ /* 0x000fe2000f8e08ff */
[----:B------:R-:W-:Y:S01]  /*1910*/  IMAD.MOV.U32 R127, RZ, RZ, R23 ;  /* 0x000000ffff7f7224 */ /* 0x000fe200078e0017 */
[----:B------:R-:W1:Y:S01]  /*1920*/  LDSM.16.MT88.4 R48, [R124] ;  /* 0x000000007c30783b */ /* 0x000e620000004200 */
[----:B------:R-:W-:Y:S01]  /*1930*/  IMAD.X R19, RZ, RZ, R19, P6 ;  /* 0x000000ffff137224 */ /* 0x000fe200030e0613 */
[----:B------:R-:W-:Y:S01]  /*1940*/  IADD3 R88, P6, R88, 0x40, RZ ;  /* 0x0000004058587810 */ /* 0x000fe20007fde0ff */
[----:B------:R-:W-:Y:S01]  /*1950*/  ULDC.64 UR8, c[0x0][0x118] ;  /* 0x0000460000087ab9 */ /* 0x000fe20000000a00 */
[----:B------:R-:W-:Y:S01]  /*1960*/  P2R R122, PR, RZ, 0x4 ;  /* 0x00000004ff7a7803 */ /* 0x000fe20000000000 */
[----:B------:R-:W-:Y:S01]  /*1970*/  LDSM.16.MT88.4 R68, [R123] ;  /* 0x000000007b44783b */ /* 0x000fe20000004200 */
[----:B------:R-:W-:Y:S01]  /*1980*/  ISETP.NE.AND P2, PT, R25, RZ, PT ;  /* 0x000000ff1900720c */ /* 0x000fe20003f45270 */
[----:B------:R-:W-:Y:S01]  /*1990*/  IMAD.X R23, RZ, RZ, R23, P6 ;  /* 0x000000ffff177224 */ /* 0x000fe200030e0617 */
[----:B------:R-:W-:Y:S01]  /*19a0*/  ISETP.NE.AND P6, PT, R24, RZ, PT ;  /* 0x000000ff1800720c */ /* 0x000fe20003fc5270 */
[----:B------:R-:W-:Y:S01]  /*19b0*/  LDSM.16.MT88.4 R44, [R107+0x2400] ;  /* 0x002400006b2c783b */ /* 0x000fe20000004200 */
[----:B------:R-:W-:-:S02]  /*19c0*/  UIADD3 UR6, UR6, 0x1, URZ ;  /* 0x0000000106067890 */ /* 0x000fc4000fffe03f */
[----:B------:R-:W-:Y:S01]  /*19d0*/  UIADD3 UR5, UR5, 0x1, URZ ;  /* 0x0000000105057890 */ /* 0x000fe2000fffe03f */
[----:B------:R-:W2:Y:S01]  /*19e0*/  LDSM.16.MT88.4 R24, [R105+0x2000] ;  /* 0x002000006918783b */ /* 0x000ea20000004200 */
[----:B------:R-:W-:Y:S02]  /*19f0*/  UISETP.GE.U32.AND UP1, UPT, UR6, 0x2, UPT ;  /* 0x000000020600788c */ /* 0x000fe4000bf26070 */
[----:B------:R-:W-:Y:S01]  /*1a00*/  UISETP.GE.AND UP0, UPT, UR5, 0x2, UPT ;  /* 0x000000020500788c */ /* 0x000fe2000bf06270 */
[----:B------:R-:W3:Y:S01]  /*1a10*/  LDSM.16.MT88.4 R60, [R124+0x400] ;  /* 0x000400007c3c783b */ /* 0x000ee20000004200 */
[----:B------:R-:W-:Y:S02]  /*1a20*/  UIADD3 UR4, UR4, 0x1, URZ ;  /* 0x0000000104047890 */ /* 0x000fe4000fffe03f */
[----:B------:R-:W-:Y:S01]  /*1a30*/  USEL UR5, UR5, URZ, !UP0 ;  /* 0x0000003f05057287 */ /* 0x000fe2000c000000 */
[----:B------:R-:W4:Y:S01]  /*1a40*/  LDSM.16.M88.4 R56, [R112] ;  /* 0x000000007038783b */ /* 0x000f220000000200 */
[----:B------:R-:W-:-:S02]  /*1a50*/  UISETP.GE.AND UP0, UPT, UR4, 0x2, UPT ;  /* 0x000000020400788c */ /* 0x000fc4000bf06270 */
[----:B------:R-:W-:Y:S01]  /*1a60*/  ULEA UR7, UR5, 0x3000, 0xc ;  /* 0x0000300005077891 */ /* 0x000fe2000f8e603f */
[----:B------:R-:W-:Y:S01]  /*1a70*/  LDSM.16.MT88.4 R40, [R105+0x2400] ;  /* 0x002400006928783b */ /* 0x000fe20000004200 */
[----:B------:R-:W-:Y:S02]  /*1a80*/  USEL UR4, UR4, URZ, !UP0 ;  /* 0x0000003f04047287 */ /* 0x000fe4000c000000 */
[----:B------:R-:W-:Y:S01]  /*1a90*/  UISETP.GE.U32.AND UP0, UPT, UR6, 0x3, UPT ;  /* 0x000000030600788c */ /* 0x000fe2000bf06070 */
[----:B------:R-:W4:Y:S04]  /*1aa0*/  LDSM.16.MT88.4 R36, [R123+0x400] ;  /* 0x000400007b24783b */ /* 0x000f280000004200 */
[----:B------:R-:W-:Y:S04]  /*1ab0*/  LDSM.16.M88.4 R72, [R111] ;  /* 0x000000006f48783b */ /* 0x000fe80000000200 */
[----:B------:R-:W-:Y:S01]  /*1ac0*/  LDSM.16.MT88.4 R52, [R107+0x2800] ;  /* 0x002800006b34783b */ /* 0x000fe20000004200 */
[----:B-1----:R-:W-:-:S02]  /*1ad0*/  HMUL2 R34, R48, R28 ;  /* 0x0000001c30227232 */ /* 0x002fc40000000000 */
[----:B------:R-:W-:Y:S02]  /*1ae0*/  HMUL2 R35, R49, R29 ;  /* 0x0000001d31237232 */ /* 0x000fe40000000000 */
[----:B------:R-:W-:Y:S02]  /*1af0*/  HMUL2 R32, R50, R30 ;  /* 0x0000001e32207232 */ /* 0x000fe40000000000 */
[----:B------:R-:W-:Y:S02]  /*1b00*/  HMUL2 R33, R51, R31 ;  /* 0x0000001f33217232 */ /* 0x000fe40000000000 */
[----:B------:R-:W1:Y:S01]  /*1b10*/  LDSM.16.MT88.4 R48, [R124+0x800] ;  /* 0x000800007c30783b */ /* 0x000e620000004200 */
[----:B--2---:R-:W-:Y:S02]  /*1b20*/  HMUL2 R30, R68, R24 ;  /* 0x00000018441e7232 */ /* 0x004fe40000000000 */
[----:B------:R-:W-:Y:S02]  /*1b30*/  HMUL2 R31, R69, R25 ;  /* 0x00000019451f7232 */ /* 0x000fe40000000000 */
[----:B------:R-:W-:-:S02]  /*1b40*/  HMUL2 R28, R70, R26 ;  /* 0x0000001a461c7232 */ /* 0x000fc40000000000 */
[----:B------:R-:W-:Y:S02]  /*1b50*/  HMUL2 R29, R71, R27 ;  /* 0x0000001b471d7232 */ /* 0x000fe40000000000 */
[----:B---3--:R-:W-:Y:S01]  /*1b60*/  HMUL2 R26, R60, R44 ;  /* 0x0000002c3c1a7232 */ /* 0x008fe20000000000 */
[C---:B----4-:R-:W5:Y:S01]  /*1b70*/  HMMA.16816.F32 R80, R56.reuse, R34, RZ ;  /* 0x000000223850723c */ /* 0x050f6200000018ff */
[----:B------:R-:W-:Y:S01]  /*1b80*/  HMUL2 R27, R61, R45 ;  /* 0x0000002d3d1b7232 */ /* 0x000fe20000000000 */
[----:B------:R-:W-:Y:S01]  /*1b90*/  LDSM.16.M88.4 R68, [R110] ;  /* 0x000000006e44783b */ /* 0x000fe20000000200 */
[----:B------:R-:W-:Y:S02]  /*1ba0*/  HMUL2 R24, R62, R46 ;  /* 0x0000002e3e187232 */ /* 0x000fe40000000000 */
[----:B------:R-:W-:Y:S02]  /*1bb0*/  HMUL2 R25, R63, R47 ;  /* 0x0000002f3f197232 */ /* 0x000fe40000000000 */
[----:B------:R-:W-:Y:S01]  /*1bc0*/  HMUL2 R36, R36, R40 ;  /* 0x0000002824247232 */ /* 0x000fe20000000000 */
[----:B------:R-:W5:Y:S01]  /*1bd0*/  HMMA.16816.F32 R76, R56, R32, RZ ;  /* 0x00000020384c723c */ /* 0x000f6200000018ff */
[----:B------:R-:W-:Y:S01]  /*1be0*/  HMUL2 R37, R37, R41 ;  /* 0x0000002925257232 */ /* 0x000fe20000000000 */
[----:B------:R-:W-:Y:S01]  /*1bf0*/  LDSM.16.MT88.4 R44, [R105+0x2800] ;  /* 0x00280000692c783b */ /* 0x000fe20000004200 */
[----:B------:R-:W-:-:S02]  /*1c00*/  HMUL2 R38, R38, R42 ;  /* 0x0000002a26267232 */ /* 0x000fc40000000000 */
[----:B------:R-:W-:Y:S01]  /*1c10*/  HMUL2 R39, R39, R43 ;  /* 0x0000002b27277232 */ /* 0x000fe20000000000 */
[----:B------:R-:W2:Y:S02]  /*1c20*/  LDSM.16.MT88.4 R60, [R123+0x800] ;  /* 0x000800007b3c783b */ /* 0x000ea40000004200 */
[C---:B------:R-:W5:Y:S02]  /*1c30*/  HMMA.16816.F32 R64, R56.reuse, R30, RZ ;  /* 0x0000001e3840723c */ /* 0x040f6400000018ff */
[----:B------:R-:W3:Y:S06]  /*1c40*/  LDSM.16.M88.4 R40, [R112+0x1000] ;  /* 0x001000007028783b */ /* 0x000eec0000000200 */
[----:B------:R-:W5:Y:S01]  /*1c50*/  HMMA.16816.F32 R56, R56, R28, RZ ;  /* 0x0000001c3838723c */ /* 0x000f6200000018ff */
[----:B-1----:R-:W-:-:S02]  /*1c60*/  HMUL2 R52, R48, R52 ;  /* 0x0000003430347232 */ /* 0x002fc40000000000 */
[----:B------:R-:W-:Y:S02]  /*1c70*/  HMUL2 R53, R49, R53 ;  /* 0x0000003531357232 */ /* 0x000fe40000000000 */
[----:B------:R-:W-:-:S03]  /*1c80*/  HMUL2 R54, R50, R54 ;  /* 0x0000003632367232 */ /* 0x000fc60000000000 */
[C---:B-----5:R-:W5:Y:S01]  /*1c90*/  HMMA.16816.F32 R80, R72.reuse, R26, R80 ;  /* 0x0000001a4850723c */ /* 0x060f620000001850 */
[----:B------:R-:W-:Y:S02]  /*1ca0*/  HMUL2 R55, R51, R55 ;  /* 0x0000003733377232 */ /* 0x000fe40000000000 */
[----:B------:R-:W1:Y:S05]  /*1cb0*/  LDSM.16.M88.4 R48, [R111+0x1000] ;  /* 0x001000006f30783b */ /* 0x000e6a0000000200 */
[C---:B------:R-:W5:Y:S08]  /*1cc0*/  HMMA.16816.F32 R76, R72.reuse, R24, R76 ;  /* 0x00000018484c723c */ /* 0x040f70000000184c */
[----:B------:R-:W5:Y:S01]  /*1cd0*/  HMMA.16816.F32 R64, R72, R36, R64 ;  /* 0x000000244840723c */ /* 0x000f620000001840 */
[----:B--2---:R-:W-:-:S07]  /*1ce0*/  HMUL2 R84, R60, R44 ;  /* 0x0000002c3c547232 */ /* 0x004fce0000000000 */
[----:B------:R5:W5:Y:S01]  /*1cf0*/  HMMA.16816.F32 R56, R72, R38, R56 ;  /* 0x000000264838723c */ /* 0x000b620000001838 */
[----:B------:R-:W-:Y:S01]  /*1d00*/  HMUL2 R85, R61, R45 ;  /* 0x0000002d3d557232 */ /* 0x000fe20000000000 */
[----:B-----5:R-:W-:Y:S01]  /*1d10*/  LDSM.16.MT88.4 R72, [R105+0x2c00] ;  /* 0x002c00006948783b */ /* 0x020fe20000004200 */
[----:B------:R-:W-:Y:S02]  /*1d20*/  HMUL2 R86, R62, R46 ;  /* 0x0000002e3e567232 */ /* 0x000fe40000000000 */
[----:B------:R-:W-:-:S03]  /*1d30*/  HMUL2 R87, R63, R47 ;  /* 0x0000002f3f577232 */ /* 0x000fc60000000000 */
[C---:B---3--:R-:W5:Y:S08]  /*1d40*/  HMMA.16816.F32 R44, R40.reuse, R34, RZ ;  /* 0x00000022282c723c */ /* 0x048f7000000018ff */
[C---:B------:R-:W5:Y:S08]  /*1d50*/  HMMA.16816.F32 R32, R40.reuse, R32, RZ ;  /* 0x000000202820723c */ /* 0x040f7000000018ff */
[----:B------:R-:W5:Y:S08]  /*1d60*/  HMMA.16816.F32 R60, R40, R30, RZ ;  /* 0x0000001e283c723c */ /* 0x000f7000000018ff */
[C---:B------:R-:W-:Y:S08]  /*1d70*/  HMMA.16816.F32 R80, R68.reuse, R52, R80 ;  /* 0x000000344450723c */ /* 0x040ff00000001850 */
[C---:B------:R-:W-:Y:S08]  /*1d80*/  HMMA.16816.F32 R76, R68.reuse, R54, R76 ;  /* 0x00000036444c723c */ /* 0x040ff0000000184c */
[C---:B------:R-:W-:Y:S08]  /*1d90*/  HMMA.16816.F32 R64, R68.reuse, R84, R64 ;  /* 0x000000544440723c */ /* 0x040ff00000001840 */
[----:B------:R5:W-:Y:S02]  /*1da0*/  HMMA.16816.F32 R56, R68, R86, R56 ;  /* 0x000000564438723c */ /* 0x000be40000001838 */
[----:B-----5:R-:W-:Y:S06]  /*1db0*/  LDSM.16.MT88.4 R68, [R107+0x2c00] ;  /* 0x002c00006b44783b */ /* 0x020fec0000004200 */
[----:B------:R5:W5:Y:S02]  /*1dc0*/  HMMA.16816.F32 R40, R40, R28, RZ ;  /* 0x0000001c2828723c */ /* 0x000b6400000018ff */
[----:B-----5:R-:W2:Y:S06]  /*1dd0*/  LDSM.16.MT88.4 R28, [R124+0xc00] ;  /* 0x000c00007c1c783b */ /* 0x020eac0000004200 */
[C---:B-1----:R-:W-:Y:S08]  /*1de0*/  HMMA.16816.F32 R44, R48.reuse, R26, R44 ;  /* 0x0000001a302c723c */ /* 0x042ff0000000182c */
[C---:B------:R5:W-:Y:S02]  /*1df0*/  HMMA.16816.F32 R32, R48.reuse, R24, R32 ;  /* 0x000000183020723c */ /* 0x040be40000001820 */
[----:B-----5:R-:W1:Y:S06]  /*1e00*/  LDSM.16.MT88.4 R24, [R123+0xc00] ;  /* 0x000c00007b18783b */ /* 0x020e6c0000004200 */
[C---:B------:R-:W-:Y:S08]  /*1e10*/  HMMA.16816.F32 R60, R48.reuse, R36, R60 ;  /* 0x00000024303c723c */ /* 0x040ff0000000183c */
[----:B------:R-:W-:Y:S01]  /*1e20*/  HMMA.16816.F32 R40, R48, R38, R40 ;  /* 0x000000263028723c */ /* 0x000fe20000001828 */
[----:B--2---:R-:W-:-:S02]  /*1e30*/  HMUL2 R68, R28, R68 ;  /* 0x000000441c447232 */ /* 0x004fc40000000000 */
[----:B------:R-:W-:Y:S02]  /*1e40*/  HMUL2 R69, R29, R69 ;  /* 0x000000451d457232 */ /* 0x000fe40000000000 */
[----:B------:R-:W-:Y:S02]  /*1e50*/  HMUL2 R70, R30, R70 ;  /* 0x000000461e467232 */ /* 0x000fe40000000000 */
[----:B------:R-:W-:Y:S02]  /*1e60*/  HMUL2 R71, R31, R71 ;  /* 0x000000471f477232 */ /* 0x000fe40000000000 */
[----:B------:R-:W2:Y:S01]  /*1e70*/  LDSM.16.M88.4 R28, [R109] ;  /* 0x000000006d1c783b */ /* 0x000ea20000000200 */
[----:B-1----:R-:W-:Y:S02]  /*1e80*/  HMUL2 R72, R24, R72 ;  /* 0x0000004818487232 */ /* 0x002fe40000000000 */
[----:B------:R-:W-:Y:S02]  /*1e90*/  HMUL2 R73, R25, R73 ;  /* 0x0000004919497232 */ /* 0x000fe40000000000 */
[----:B------:R-:W-:-:S02]  /*1ea0*/  HMUL2 R74, R26, R74 ;  /* 0x0000004a1a4a7232 */ /* 0x000fc40000000000 */
[----:B------:R-:W-:Y:S02]  /*1eb0*/  HMUL2 R75, R27, R75 ;  /* 0x0000004b1b4b7232 */ /* 0x000fe40000000000 */
[----:B------:R-:W1:Y:S01]  /*1ec0*/  LDSM.16.M88.4 R24, [R110+0x1000] ;  /* 0x001000006e18783b */ /* 0x000e620000000200 */
[C---:B--2---:R-:W5:Y:S08]  /*1ed0*/  HMMA.16816.F32 R80, R28.reuse, R68, R80 ;  /* 0x000000441c50723c */ /* 0x044f700000001850 */
[C---:B------:R-:W5:Y:S08]  /*1ee0*/  HMMA.16816.F32 R76, R28.reuse, R70, R76 ;  /* 0x000000461c4c723c */ /* 0x040f70000000184c */
[C---:B------:R-:W5:Y:S08]  /*1ef0*/  HMMA.16816.F32 R64, R28.reuse, R72, R64 ;  /* 0x000000481c40723c */ /* 0x040f700000001840 */
[----:B------:R5:W5:Y:S02]  /*1f00*/  HMMA.16816.F32 R56, R28, R74, R56 ;  /* 0x0000004a1c38723c */ /* 0x000b640000001838 */
[----:B-----5:R-:W2:Y:S04]  /*1f10*/  LDSM.16.M88.4 R28, [R109+0x1000] ;  /* 0x001000006d1c783b */ /* 0x020ea80000000200 */
[----:B------:R-:W-:Y:S02]  /*1f20*/  STS.64 [R104+0x5000], R80 ;  /* 0x0050005068007388 */ /* 0x000fe40000000a00 */
[C---:B-1----:R-:W5:Y:S02]  /*1f30*/  HMMA.16816.F32 R44, R24.reuse, R52, R44 ;  /* 0x00000034182c723c */ /* 0x042f64000000182c */
[----:B------:R-:W-:Y:S04]  /*1f40*/  STS.64 [R104+0x5500], R82 ;  /* 0x0055005268007388 */ /* 0x000fe80000000a00 */
[----:B------:R-:W-:Y:S02]  /*1f50*/  STS.64 [R104+0x5020], R76 ;  /* 0x0050204c68007388 */ /* 0x000fe40000000a00 */
[C---:B------:R-:W5:Y:S02]  /*1f60*/  HMMA.16816.F32 R32, R24.reuse, R54, R32 ;  /* 0x000000361820723c */ /* 0x040f640000001820 */
[----:B------:R-:W-:Y:S04]  /*1f70*/  STS.64 [R104+0x5520], R78 ;  /* 0x0055204e68007388 */ /* 0x000fe80000000a00 */
[----:B------:R-:W-:Y:S02]  /*1f80*/  STS.64 [R104+0x5040], R64 ;  /* 0x0050404068007388 */ /* 0x000fe40000000a00 */
[C---:B------:R-:W5:Y:S02]  /*1f90*/  HMMA.16816.F32 R60, R24.reuse, R84, R60 ;  /* 0x00000054183c723c */ /* 0x040f64000000183c */
[----:B------:R-:W-:Y:S04]  /*1fa0*/  STS.64 [R104+0x5540], R66 ;  /* 0x0055404268007388 */ /* 0x000fe80000000a00 */
[----:B------:R-:W-:Y:S02]  /*1fb0*/  STS.64 [R104+0x5060], R56 ;  /* 0x0050603868007388 */ /* 0x000fe40000000a00 */
[----:B------:R5:W-:Y:S02]  /*1fc0*/  HMMA.16816.F32 R40, R24, R86, R40 ;  /* 0x000000561828723c */ /* 0x000be40000001828 */
[----:B------:R-:W-:Y:S04]  /*1fd0*/  STS.64 [R104+0x5560], R58 ;  /* 0x0055603a68007388 */ /* 0x000fe80000000a00 */
[----:B------:R-:W-:Y:S06]  /*1fe0*/  BAR.SYNC 0x0 ;  /* 0x0000000000007b1d */ /* 0x000fec0000000000 */
[C---:B--2--5:R-:W5:Y:S01]  /*1ff0*/  HMMA.16816.F32 R44, R28.reuse, R68, R44 ;  /* 0x000000441c2c723c */ /* 0x064f62000000182c */
[----:B------:R-:W1:Y:S04]  /*2000*/  LDS.128 R36, [R103.X4+0x5000] ;  /* 0x0050000067247984 */ /* 0x000e680000004c00 */
[----:B------:R-:W2:Y:S03]  /*2010*/  LDS.128 R48, [R103.X4+0x5010] ;  /* 0x0050100067307984 */ /* 0x000ea60000004c00 */
[C---:B------:R-:W5:Y:S01]  /*2020*/  HMMA.16816.F32 R32, R28.reuse, R70, R32 ;  /* 0x000000461c20723c */ /* 0x040f620000001820 */
[----:B------:R-:W3:Y:S04]  /*2030*/  LDS.128 R24, [R103.X4+0x5a00] ;  /* 0x005a000067187984 */ /* 0x000ee80000004c00 */
[----:B------:R-:W4:Y:S03]  /*2040*/  LDS.128 R52, [R103.X4+0x5a10] ;  /* 0x005a100067347984 */ /* 0x000f260000004c00 */
[C---:B------:R-:W5:Y:S01]  /*2050*/  HMMA.16816.F32 R60, R28.reuse, R72, R60 ;  /* 0x000000481c3c723c */ /* 0x040f62000000183c */
[----:B------:R-:W-:Y:S06]  /*2060*/  BAR.SYNC 0x0 ;  /* 0x0000000000007b1d */ /* 0x000fec0000000000 */
[----:B-----5:R1:W-:Y:S01]  /*2070*/  STS.64 [R104+0x5000], R44 ;  /* 0x0050002c68007388 */ /* 0x0203e20000000a00 */
[----:B------:R-:W5:Y:S03]  /*2080*/  HMMA.16816.F32 R40, R28, R74, R40 ;  /* 0x0000004a1c28723c */ /* 0x000f660000001828 */
[----:B------:R-:W-:Y:S04]  /*2090*/  STS.64 [R104+0x5500], R46 ;  /* 0x0055002e68007388 */ /* 0x000fe80000000a00 */
[----:B------:R-:W-:Y:S04]  /*20a0*/  STS.64 [R104+0x5020], R32 ;  /* 0x0050202068007388 */ /* 0x000fe80000000a00 */
[----:B------:R-:W-:Y:S01]  /*20b0*/  STS.64 [R104+0x5520], R34 ;  /* 0x0055202268007388 */ /* 0x000fe20000000a00 */
[----:B-1----:R-:W-:-:S03]  /*20c0*/  IMAD.WIDE R44, R117, 0x2, R126 ;  /* 0x00000002752c7825 */ /* 0x002fc600078e027e */
[----:B------:R-:W-:Y:S01]  /*20d0*/  STS.64 [R104+0x5040], R60 ;  /* 0x0050403c68007388 */ /* 0x000fe20000000a00 */
[----:B------:R-:W-:-:S03]  /*20e0*/  F2FP.PACK_AB R36, R37, R36 ;  /* 0x000000242524723e */ /* 0x000fc600000000ff */
[----:B------:R-:W-:Y:S01]  /*20f0*/  STS.64 [R104+0x5540], R62 ;  /* 0x0055403e68007388 */ /* 0x000fe20000000a00 */
[----:B------:R-:W-:Y:S02]  /*2100*/  F2FP.PACK_AB R37, R39, R38 ;  /* 0x000000262725723e */ /* 0x000fe400000000ff */
[----:B--2---:R-:W-:Y:S01]  /*2110*/  F2FP.PACK_AB R38, R49, R48 ;  /* 0x000000303126723e */ /* 0x004fe200000000ff */
[----:B-----5:R-:W-:Y:S01]  /*2120*/  STS.64 [R104+0x5060], R40 ;  /* 0x0050602868007388 */ /* 0x020fe20000000a00 */
[----:B------:R-:W-:Y:S01]  /*2130*/  F2FP.PACK_AB R39, R51, R50 ;  /* 0x000000323327723e */ /* 0x000fe200000000ff */
[----:B------:R-:W-:Y:S01]  /*2140*/  IMAD.WIDE R48, R117, 0x2, R128 ;  /* 0x0000000275307825 */ /* 0x000fe200078e0280 */
[----:B---3--:R-:W-:Y:S01]  /*2150*/  F2FP.PACK_AB R24, R25, R24 ;  /* 0x000000181918723e */ /* 0x008fe200000000ff */
[----:B------:R-:W-:Y:S01]  /*2160*/  STS.64 [R104+0x5560], R42 ;  /* 0x0055602a68007388 */ /* 0x000fe20000000a00 */
[----:B------:R-:W-:Y:S02]  /*2170*/  F2FP.PACK_AB R25, R27, R26 ;  /* 0x0000001a1b19723e */ /* 0x000fe400000000ff */
[----:B----4-:R-:W-:Y:S01]  /*2180*/  F2FP.PACK_AB R26, R53, R52 ;  /* 0x00000034351a723e */ /* 0x010fe200000000ff */
[----:B------:R-:W-:Y:S06]  /*2190*/  BAR.SYNC 0x0 ;  /* 0x0000000000007b1d */ /* 0x000fec0000000000 */
[----:B------:R-:W1:Y:S01]  /*21a0*/  LDS.128 R32, [R103.X4+0x5000] ;  /* 0x0050000067207984 */ /* 0x000e620000004c00 */
[----:B------:R-:W-:-:S03]  /*21b0*/  F2FP.PACK_AB R27, R55, R54 ;  /* 0x00000036371b723e */ /* 0x000fc600000000ff */
[----:B------:R-:W2:Y:S04]  /*21c0*/  LDS.128 R28, [R103.X4+0x5010] ;  /* 0x00501000671c7984 */ /* 0x000ea80000004c00 */
[----:B------:R-:W-:Y:S01]  /*21d0*/  @P2 STG.E.128 [R48.64], R36 ;  /* 0x0000002430002986 */ /* 0x000fe2000c101d08 */
[----:B------:R-:W-:-:S03]  /*21e0*/  ISETP.NE.AND P2, PT, R122, RZ, PT ;  /* 0x000000ff7a00720c */ /* 0x000fc60003f45270 */
[----:B------:R3:W-:Y:S01]  /*21f0*/  @P6 STG.E.128 [R44.64], R24 ;  /* 0x000000182c006986 */ /* 0x0007e2000c101d08 */
[----:B------:R-:W-:Y:S01]  /*2200*/  ISETP.NE.AND P6, PT, R121, RZ, PT ;  /* 0x000000ff7900720c */ /* 0x000fe20003fc5270 */
[----:B---3--:R-:W-:Y:S02]  /*2210*/  IMAD.MOV.U32 R24, RZ, RZ, R90 ;  /* 0x000000ffff187224 */ /* 0x008fe400078e005a */
[----:B------:R-:W-:-:S04]  /*2220*/  IMAD.MOV.U32 R25, RZ, RZ, R89 ;  /* 0x000000ffff197224 */ /* 0x000fc800078e0059 */
[----:B------:R-:W-:Y:S02]  /*2230*/  IMAD.WIDE R36, R117, 0x2, R24 ;  /* 0x0000000275247825 */ /* 0x000fe400078e0218 */
[----:B------:R-:W-:Y:S01]  /*2240*/  LDS.128 R24, [R103.X4+0x5a10] ;  /* 0x005a100067187984 */ /* 0x000fe20000004c00 */
[----:B-1----:R-:W-:Y:S02]  /*2250*/  F2FP.PACK_AB R32, R33, R32 ;  /* 0x000000202120723e */ /* 0x002fe400000000ff */
[----:B------:R-:W-:Y:S02]  /*2260*/  F2FP.PACK_AB R33, R35, R34 ;  /* 0x000000222321723e */ /* 0x000fe400000000ff */
[----:B--2---:R-:W-:Y:S02]  /*2270*/  F2FP.PACK_AB R34, R29, R28 ;  /* 0x0000001c1d22723e */ /* 0x004fe400000000ff */
[----:B------:R-:W-:Y:S02]  /*2280*/  F2FP.PACK_AB R35, R31, R30 ;  /* 0x0000001e1f23723e */ /* 0x000fe400000000ff */
[----:B------:R-:W1:Y:S04]  /*2290*/  LDS.128 R28, [R103.X4+0x5a00] ;  /* 0x005a0000671c7984 */ /* 0x000e680000004c00 */
[----:B------:R2:W-:Y:S01]  /*22a0*/  @P5 STG.E.128 [R36.64], R32 ;  /* 0x0000002024005986 */ /* 0x0005e2000c101d08 */
[----:B------:R-:W-:-:S02]  /*22b0*/  PLOP3.LUT P5, PT, P3, PT, PT, 0x80, 0x0 ;  /* 0x000000000000781c */ /* 0x000fc40001faf070 */
[----:B------:R-:W-:Y:S02]  /*22c0*/  ISETP.LT.U32.AND P3, PT, R101, 0x80, P6 ;  /* 0x000000806500780c */ /* 0x000fe40003761070 */
[----:B------:R-:W-:Y:S02]  /*22d0*/  ISETP.NE.AND P6, PT, R120, RZ, PT ;  /* 0x000000ff7800720c */ /* 0x000fe40003fc5270 */
[----:B--2---:R-:W-:Y:S02]  /*22e0*/  P2R R32, PR, RZ, 0x2 ;  /* 0x00000002ff207803 */ /* 0x004fe40000000000 */
[----:B-1----:R-:W-:Y:S02]  /*22f0*/  F2FP.PACK_AB R28, R29, R28 ;  /* 0x0000001c1d1c723e */ /* 0x002fe400000000ff */
[----:B------:R-:W-:Y:S02]  /*2300*/  F2FP.PACK_AB R29, R31, R30 ;  /* 0x0000001e1f1d723e */ /* 0x000fe400000000ff */
[----:B------:R-:W-:Y:S01]  /*2310*/  F2FP.PACK_AB R30, R25, R24 ;  /* 0x00000018191e723e */ /* 0x000fe200000000ff */
[----:B------:R-:W-:Y:S01]  /*2320*/  IMAD.MOV.U32 R24, RZ, RZ, R92 ;  /* 0x000000ffff187224 */ /* 0x000fe200078e005c */
[----:B------:R-:W-:Y:S01]  /*2330*/  F2FP.PACK_AB R31, R27, R26 ;  /* 0x0000001a1b1f723e */ /* 0x000fe200000000ff */
[----:B------:R-:W-:Y:S01]  /*2340*/  IMAD.MOV.U32 R25, RZ, RZ, R91 ;  /* 0x000000ffff197224 */ /* 0x000fe200078e005b */
[----:B------:R-:W-:-:S03]  /*2350*/  SEL R26, RZ, 0x10, !P3 ;  /* 0x00000010ff1a7807 */ /* 0x000fc60005800000 */
[----:B------:R-:W-:-:S05]  /*2360*/  IMAD.WIDE R24, R117, 0x2, R24 ;  /* 0x0000000275187825 */ /* 0x000fca00078e0218 */
[----:B------:R-:W-:Y:S04]  /*2370*/  @P4 STG.E.128 [R24.64], R28 ;  /* 0x0000001c18004986 */ /* 0x000fe8000c101d08 */
[----:B------:R-:W-:Y:S06]  /*2380*/  BAR.SYNC 0x0 ;  /* 0x0000000000007b1d */ /* 0x000fec0000000000 */
[----:B------:R-:W-:-:S04]  /*2390*/  PLOP3.LUT P4, PT, PT, PT, UP1, 0x40, 0x0 ;  /* 0x000000000000781c */ /* 0x000fc80003f8e818 */
[----:B------:R-:W-:-:S04]  /*23a0*/  SEL R26, R26, RZ, P4 ;  /* 0x000000ff1a1a7207 */ /* 0x000fc80002000000 */
[----:B------:R-:W-:Y:S01]  /*23b0*/  ISETP.NE.U32.AND P4, PT, R26, RZ, PT ;  /* 0x000000ff1a00720c */ /* 0x000fe20003f85070 */
[----:B------:R-:W-:Y:S01]  /*23c0*/  IMAD.MOV.U32 R24, RZ, RZ, R100 ;  /* 0x000000ffff187224 */ /* 0x000fe200078e0064 */
[----:B------:R-:W-:Y:S01]  /*23d0*/  IADD3 R29, R116, UR7, RZ ;  /* 0x00000007741d7c10 */ /* 0x000fe2000fffe0ff */
[----:B------:R-:W-:Y:S01]  /*23e0*/  IMAD.MOV.U32 R25, RZ, RZ, R99 ;  /* 0x000000ffff197224 */ /* 0x000fe200078e0063 */
[----:B------:R-:W-:Y:S02]  /*23f0*/  P2R R30, PR, RZ, 0x8 ;  /* 0x00000008ff1e7803 */ /* 0x000fe40000000000 */
[----:B------:R-:W-:Y:S01]  /*2400*/  ISETP.NE.AND P3, PT, R119, RZ, PT ;  /* 0x000000ff7700720c */ /* 0x000fe20003f65270 */
[----:B------:R-:W-:Y:S01]  /*2410*/  IMAD.WIDE R24, R117, 0x2, R24 ;  /* 0x0000000275187825 */ /* 0x000fe200078e0218 */
[----:B------:R-:W-:Y:S02]  /*2420*/  IADD3 R31, R115, UR7, RZ ;  /* 0x00000007731f7c10 */ /* 0x000fe4000fffe0ff */
[----:B------:R-:W-:-:S02]  /*2430*/  ISETP.LT.U32.AND P1, PT, R101, 0x80, P3 ;  /* 0x000000806500780c */ /* 0x000fc40001f21070 */
[----:B------:R-:W-:Y:S01]  /*2440*/  PLOP3.LUT P3, PT, P2, PT, PT, 0x80, 0x0 ;  /* 0x000000000000781c */ /* 0x000fe2000176f070 */
[----:B------:R-:W-:Y:S01]  /*2450*/  @!PT LDS RZ, [RZ] ;  /* 0x00000000fffff984 */ /* 0x000fe20000000800 */
[----:B------:R-:W-:Y:S01]  /*2460*/  @!PT LDS RZ, [RZ] ;  /* 0x00000000fffff984 */ /* 0x000fe20000000800 */
[----:B------:R-:W-:Y:S01]  /*2470*/  @!PT LDS RZ, [RZ] ;  /* 0x00000000fffff984 */ /* 0x000fe20000000800 */
[----:B------:R1:W-:Y:S01]  /*2480*/  LDGSTS.E.BYPASS.128 [R29], [R24.64], P4 ;  /* 0x00000000181d7fae */ /* 0x0003e2000a101c48 */
[----:B------:R-:W-:Y:S02]  /*2490*/  PLOP3.LUT P4, PT, P0, PT, PT, 0x80, 0x0 ;  /* 0x000000000000781c */ /* 0x000fe4000078f070 */
[----:B------:R-:W-:Y:S02]  /*24a0*/  ISETP.LT.U32.AND P0, PT, R101, 0x80, P6 ;  /* 0x000000806500780c */ /* 0x000fe40003701070 */
[----:B------:R-:W-:Y:S02]  /*24b0*/  PLOP3.LUT P6, PT, PT, PT, UP1, 0x40, 0x0 ;  /* 0x000000000000781c */ /* 0x000fe40003fce818 */
[----:B------:R-:W-:-:S04]  /*24c0*/  SEL R26, RZ, 0x10, !P0 ;  /* 0x00000010ff1a7807 */ /* 0x000fc80004000000 */
[----:B------:R-:W-:Y:S01]  /*24d0*/  SEL R28, R26, RZ, P6 ;  /* 0x000000ff1a1c7207 */ /* 0x000fe20003000000 */
[----:B-1----:R-:W-:Y:S01]  /*24e0*/  IMAD.MOV.U32 R24, RZ, RZ, R98 ;  /* 0x000000ffff187224 */ /* 0x002fe200078e0062 */
[----:B------:R-:W-:Y:S01]  /*24f0*/  IADD3 R29, R114, UR7, RZ ;  /* 0x00000007721d7c10 */ /* 0x000fe2000fffe0ff */
[----:B------:R-:W-:Y:S01]  /*2500*/  IMAD.MOV.U32 R25, RZ, RZ, R97 ;  /* 0x000000ffff197224 */ /* 0x000fe200078e0061 */
[----:B------:R-:W-:-:S03]  /*2510*/  ISETP.NE.U32.AND P6, PT, R28, RZ, PT ;  /* 0x000000ff1c00720c */ /* 0x000fc60003fc5070 */
[----:B------:R-:W-:Y:S01]  /*2520*/  IMAD.WIDE R26, R117, 0x2, R24 ;  /* 0x00000002751a7825 */ /* 0x000fe200078e0218 */
[----:B------:R-:W-:-:S03]  /*2530*/  SEL R24, RZ, 0x10, !P1 ;  /* 0x00000010ff187807 */ /* 0x000fc60004800000 */
[----:B------:R-:W-:-:S06]  /*2540*/  IMAD.MOV.U32 R25, RZ, RZ, R95 ;  /* 0x000000ffff197224 */ /* 0x000fcc00078e005f */
[----:B------:R1:W-:Y:S01]  /*2550*/  LDGSTS.E.BYPASS.128 [R31], [R26.64], P6 ;  /* 0x000000001a1f7fae */ /* 0x0003e2000b101c48 */
[----:B------:R-:W-:-:S04]  /*2560*/  PLOP3.LUT P6, PT, PT, PT, UP1, 0x40, 0x0 ;  /* 0x000000000000781c */ /* 0x000fc80003fce818 */
[----:B------:R-:W-:Y:S01]  /*2570*/  SEL R28, R24, RZ, P6 ;  /* 0x000000ff181c7207 */ /* 0x000fe20003000000 */
[----:B------:R-:W-:-:S03]  /*2580*/  IMAD.MOV.U32 R24, RZ, RZ, R96 ;  /* 0x000000ffff187224 */ /* 0x000fc600078e0060 */
[----:B------:R-:W-:Y:S01]  /*2590*/  ISETP.NE.U32.AND P6, PT, R28, RZ, PT ;  /* 0x000000ff1c00720c */ /* 0x000fe20003fc5070 */
[----:B------:R-:W-:Y:S01]  /*25a0*/  IMAD.WIDE R24, R117, 0x2, R24 ;  /* 0x0000000275187825 */ /* 0x000fe200078e0218 */
[----:B-1----:R-:W-:Y:S01]  /*25b0*/  IADD3 R31, R113, UR7, RZ ;  /* 0x00000007711f7c10 */ /* 0x002fe2000fffe0ff */
[----:B------:R-:W-:-:S10]  /*25c0*/  ULEA UR7, UR4, 0x3000, 0xc ;  /* 0x0000300004077891 */ /* 0x000fd4000f8e603f */
[----:B------:R1:W-:Y:S01]  /*25d0*/  LDGSTS.E.BYPASS.128 [R29], [R24.64], P6 ;  /* 0x00000000181d7fae */ /* 0x0003e2000b101c48 */
[----:B------:R-:W-:-:S04]  /*25e0*/  ISETP.NE.AND P6, PT, R118, RZ, PT ;  /* 0x000000ff7600720c */ /* 0x000fc80003fc5270 */
[C---:B------:R-:W-:Y:S02]  /*25f0*/  ISETP.LT.U32.AND P2, PT, R101.reuse, 0x80, P6 ;  /* 0x000000806500780c */ /* 0x040fe40003741070 */
[----:B------:R-:W-:Y:S02]  /*2600*/  PLOP3.LUT P6, PT, PT, PT, UP1, 0x40, 0x0 ;  /* 0x000000000000781c */ /* 0x000fe40003fce818 */
[----:B------:R-:W-:Y:S02]  /*2610*/  SEL R26, RZ, 0x10, !P2 ;  /* 0x00000010ff1a7807 */ /* 0x000fe40005000000 */
[----:B------:R-:W-:Y:S01]  /*2620*/  IADD3 R101, R101, 0x20, RZ ;  /* 0x0000002065657810 */ /* 0x000fe20007ffe0ff */
[----:B-1----:R-:W-:Y:S01]  /*2630*/  IMAD.MOV.U32 R24, RZ, RZ, R94 ;  /* 0x000000ffff187224 */ /* 0x002fe200078e005e */
[----:B------:R-:W-:Y:S01]  /*2640*/  SEL R28, R26, RZ, P6 ;  /* 0x000000ff1a1c7207 */ /* 0x000fe20003000000 */
[----:B------:R-:W-:-:S03]  /*2650*/  IMAD.MOV.U32 R25, RZ, RZ, R93 ;  /* 0x000000ffff197224 */ /* 0x000fc600078e005d */
[----:B------:R-:W-:Y:S01]  /*2660*/  ISETP.NE.U32.AND P6, PT, R28, RZ, PT ;  /* 0x000000ff1c00720c */ /* 0x000fe20003fc5070 */
[----:B------:R-:W-:Y:S01]  /*2670*/  IMAD.WIDE R26, R117, 0x2, R24 ;  /* 0x00000002751a7825 */ /* 0x000fe200078e0218 */
[----:B------:R-:W-:Y:S02]  /*2680*/  P2R R24, PR, RZ, 0x10 ;  /* 0x00000010ff187803 */ /* 0x000fe40000000000 */
[----:B------:R-:W-:Y:S02]  /*2690*/  P2R R25, PR, RZ, 0x20 ;  /* 0x00000020ff197803 */ /* 0x000fe40000000000 */
[----:B------:R-:W-:Y:S02]  /*26a0*/  PLOP3.LUT P4, PT, P3, PT, PT, 0x80, 0x0 ;  /* 0x000000000000781c */ /* 0x000fe40001f8f070 */
[----:B------:R-:W-:Y:S02]  /*26b0*/  ISETP.NE.AND P5, PT, R32, RZ, PT ;  /* 0x000000ff2000720c */ /* 0x000fe40003fa5270 */
[----:B------:R-:W-:-:S03]  /*26c0*/  ISETP.NE.AND P3, PT, R30, RZ, PT ;  /* 0x000000ff1e00720c */ /* 0x000fc60003f65270 */
[----:B------:R1:W-:Y:S01]  /*26d0*/  LDGSTS.E.BYPASS.128 [R31], [R26.64], P6 ;  /* 0x000000001a1f7fae */ /* 0x0003e2000b101c48 */
[----:B------:R-:W-:-:S03]  /*26e0*/  IADD3 R90, P6, R90, 0x40, RZ ;  /* 0x000000405a5a7810 */ /* 0x000fc60007fde0ff */
[----:B------:R-:W0:Y:S02]  /*26f0*/  LDGDEPBAR ;  /* 0x00000000000079af */ /* 0x000e240000000000 */
[----:B------:R-:W-:Y:S01]  /*2700*/  IMAD.X R89, RZ, RZ, R89, P6 ;  /* 0x000000ffff597224 */ /* 0x000fe200030e0659 */
[----:B------:R-:W-:-:S05]  /*2710*/  IADD3 R92, P6, R92, 0x40, RZ ;  /* 0x000000405c5c7810 */ /* 0x000fca0007fde0ff */
[----:B------:R-:W-:Y:S01]  /*2720*/  IMAD.X R91, RZ, RZ, R91, P6 ;  /* 0x000000ffff5b7224 */ /* 0x000fe200030e065b */
[----:B------:R-:W-:-:S05]  /*2730*/  IADD3 R94, P6, R94, 0x40, RZ ;  /* 0x000000405e5e7810 */ /* 0x000fca0007fde0ff */
[----:B------:R-:W-:Y:S01]  /*2740*/  IMAD.X R93, RZ, RZ, R93, P6 ;  /* 0x000000ffff5d7224 */ /* 0x000fe200030e065d */
[----:B------:R-:W-:-:S05]  /*2750*/  IADD3 R96, P6, R96, 0x40, RZ ;  /* 0x0000004060607810 */ /* 0x000fca0007fde0ff */
[----:B------:R-:W-:Y:S01]  /*2760*/  IMAD.X R95, RZ, RZ, R95, P6 ;  /* 0x000000ffff5f7224 */ /* 0x000fe200030e065f */
[----:B------:R-:W-:Y:S01]  /*2770*/  IADD3 R98, P6, R98, 0x40, RZ ;  /* 0x0000004062627810 */ /* 0x000fe20007fde0ff */
[----:B------:R-:W-:-:S04]  /*2780*/  DEPBAR.LE SB0, 0x1 ;  /* 0x000080400000791a */ /* 0x000fc80000000000 */
[----:B------:R-:W-:Y:S01]  /*2790*/  IMAD.X R97, RZ, RZ, R97, P6 ;  /* 0x000000ffff617224 */ /* 0x000fe200030e0661 */
[----:B------:R-:W-:Y:S06]  /*27a0*/  BAR.SYNC 0x0 ;  /* 0x0000000000007b1d */ /* 0x000fec0000000000 */
[----:B------:R-:W-:-:S05]  /*27b0*/  IADD3 R100, P6, R100, 0x40, RZ ;  /* 0x0000004064647810 */ /* 0x000fca0007fde0ff */
[----:B------:R-:W-:Y:S01]  /*27c0*/  IMAD.X R99, RZ, RZ, R99, P6 ;  /* 0x000000ffff637224 */ /* 0x000fe200030e0663 */
[----:B------:R-:W-:-:S13]  /*27d0*/  PLOP3.LUT P6, PT, PT, PT, UP0, 0x40, 0x0 ;  /* 0x000000000000781c */ /* 0x000fda0003fce808 */
[----:B-1----:R-:W-:Y:S05]  /*27e0*/  @P6 BRA `(.L_x_0) ;  /* 0xfffff0b000006947 */ /* 0x002fea000383ffff */
[----:B------:R-:W-:Y:S01]  /*27f0*/  LEA R28, P1, R117, c[0x0][0x160], 0x1 ;  /* 0x00005800751c7a11 */ /* 0x000fe200078208ff */
[----:B------:R-:W-:-:S04]  /*2800*/  DEPBAR.LE SB0, 0x0 ;  /* 0x000080000000791a */ /* 0x000fc80000000000 */
[----:B------:R-:W-:Y:S01]  /*2810*/  SHF.R.S32.HI R24, RZ, 0x1f, R117 ;  /* 0x0000001fff187819 */ /* 0x000fe20000011475 */
[----:B------:R-:W-:Y:S01]  /*2820*/  UMOV UR5, 0x1 ;  /* 0x0000000100057882 */ /* 0x000fe20000000000 */
[----:B------:R-:W-:Y:S01]  /*2830*/  ISETP.NE.AND P3, PT, R121, RZ, PT ;  /* 0x000000ff7900720c */ /* 0x000fe20003f65270 */
[----:B------:R-:W-:Y:S01]  /*2840*/  UMOV UR4, URZ ;  /* 0x0000003f00047c82 */ /* 0x000fe20008000000 */
[----:B------:R-:W-:Y:S06]  /*2850*/  BAR.SYNC 0x0 ;  /* 0x0000000000007b1d */ /* 0x000fec0000000000 */
[----:B------:R-:W-:Y:S01]  /*2860*/  IADD3 R18, P0, R28, R2, RZ ;  /* 0x000000021c127210 */ /* 0x000fe20007f1e0ff */
[----:B------:R-:W-:Y:S01]  /*2870*/  UMOV UR6, 0xffffffff ;  /* 0xffffffff00067882 */ /* 0x000fe20000000000 */
[----:B------:R-:W-:Y:S01]  /*2880*/  LEA.HI.X R23, R117, c[0x0][0x164], R24, 0x1, P1 ;  /* 0x0000590075177a11 */ /* 0x000fe200008f0c18 */
[----:B------:R-:W-:Y:S01]  /*2890*/  UMOV UR7, 0x3000 ;  /* 0x0000300000077882 */ /* 0x000fe20000000000 */
[----:B------:R-:W-:-:S02]  /*28a0*/  ISETP.NE.AND P5, PT, R120, RZ, PT ;  /* 0x000000ff7800720c */ /* 0x000fc40003fa5270 */
[----:B------:R-:W-:Y:S01]  /*28b0*/  ISETP.NE.AND P4, PT, R119, RZ, PT ;  /* 0x000000ff7700720c */ /* 0x000fe20003f85270 */
[C---:B------:R-:W-:Y:S01]  /*28c0*/  IMAD.X R19, R23.reuse, 0x1, R0, P0 ;  /* 0x0000000117137824 */ /* 0x040fe200000e0600 */
[----:B------:R-:W-:Y:S02]  /*28d0*/  ISETP.NE.AND P6, PT, R118, RZ, PT ;  /* 0x000000ff7600720c */ /* 0x000fe40003fc5270 */
[C---:B------:R-:W-:Y:S02]  /*28e0*/  IADD3 R24, P2, R28.reuse, R5, RZ ;  /* 0x000000051c187210 */ /* 0x040fe40007f5e0ff */
[C---:B------:R-:W-:Y:S01]  /*28f0*/  IADD3 R26, P1, R28.reuse, R8, RZ ;  /* 0x000000081c1a7210 */ /* 0x040fe20007f3e0ff */
[----:B------:R-:W-:Y:S01]  /*2900*/  @!PT LDS RZ, [RZ] ;  /* 0x00000000fffff984 */ /* 0x000fe20000000800 */
[----:B------:R-:W-:Y:S01]  /*2910*/  @!PT LDS RZ, [RZ] ;  /* 0x00000000fffff984 */ /* 0x000fe20000000800 */
[----:B------:R-:W-:Y:S01]  /*2920*/  @!PT LDS RZ, [RZ] ;  /* 0x00000000fffff984 */ /* 0x000fe20000000800 */
[----:B------:R1:W-:Y:S01]  /*2930*/  LDGSTS.E.BYPASS.128 [R116+0x3000], [R18.64], P3 ;  /* 0x0300000012747fae */ /* 0x0003e20009901c48 */
[----:B------:R-:W-:Y:S01]  /*2940*/  IADD3 R28, P0, R28, R11, RZ ;  /* 0x0000000b1c1c7210 */ /* 0x000fe20007f1e0ff */
[----:B------:R-:W-:Y:S01]  /*2950*/  IMAD.X R25, R23, 0x1, R4, P2 ;  /* 0x0000000117197824 */ /* 0x000fe200010e0604 */
[----:B------:R-:W-:Y:S01]  /*2960*/  IADD3 R80, P2, R13, c[0x0][0x178], RZ ;  /* 0x00005e000d507a10 */ /* 0x000fe20007f5e0ff */
[----:B------:R-:W-:Y:S01]  /*2970*/  IMAD.X R27, R23, 0x1, R7, P1 ;  /* 0x00000001171b7824 */ /* 0x000fe200008e0607 */
[----:B------:R-:W-:Y:S01]  /*2980*/  IADD3 R2, P1, R17, c[0x0][0x160], RZ ;  /* 0x0000580011027a10 */ /* 0x000fe20007f3e0ff */
[----:B------:R-:W-:Y:S01]  /*2990*/  IMAD.X R29, R23, 0x1, R10, P0 ;  /* 0x00000001171d7824 */ /* 0x000fe200000e060a */
[----:B------:R1:W-:Y:S01]  /*29a0*/  LDGSTS.E.BYPASS.128 [R115+0x3000], [R24.64], P5 ;  /* 0x0300000018737fae */ /* 0x0003e2000a901c48 */
[----:B------:R-:W-:-:S02]  /*29b0*/  IADD3 R0, P0, R15, c[0x0][0x178], RZ ;  /* 0x00005e000f007a10 */ /* 0x000fc40007f1e0ff */
[C---:B------:R-:W-:Y:S01]  /*29c0*/  IADD3.X R87, R16.reuse, c[0x0][0x164], RZ, P1, !PT ;  /* 0x0000590010577a10 */ /* 0x040fe20000ffe4ff */
[----:B------:R1:W-:Y:S01]  /*29d0*/  LDGSTS.E.BYPASS.128 [R114+0x3000], [R26.64], P4 ;  /* 0x030000001a727fae */ /* 0x0003e2000a101c48 */
[----:B------:R-:W-:Y:S02]  /*29e0*/  IADD3.X R81, R16, c[0x0][0x17c], RZ, P0, !PT ;  /* 0x00005f0010517a10 */ /* 0x000fe400007fe4ff */
[----:B------:R-:W-:Y:S01]  /*29f0*/  IADD3 R86, P0, R20, c[0x0][0x160], RZ ;  /* 0x0000580014567a10 */ /* 0x000fe20007f1e0ff */
[----:B------:R1:W-:Y:S01]  /*2a00*/  LDGSTS.E.BYPASS.128 [R113+0x3000], [R28.64], P6 ;  /* 0x030000001c717fae */ /* 0x0003e2000b101c48 */
[----:B------:R-:W-:Y:S02]  /*2a10*/  IADD3 R88, P1, R9, c[0x0][0x178], RZ ;  /* 0x00005e0009587a10 */ /* 0x000fe40007f3e0ff */
[----:B------:R-:W-:Y:S01]  /*2a20*/  IADD3.X R91, R14, c[0x0][0x164], RZ, P0, !PT ;  /* 0x000059000e5b7a10 */ /* 0x000fe200007fe4ff */
[----:B------:R-:W0:Y:S01]  /*2a30*/  LDGDEPBAR ;  /* 0x00000000000079af */ /* 0x000e220000000000 */
[----:B------:R-:W-:-:S03]  /*2a40*/  P2R R4, PR, RZ, 0x8 ;  /* 0x00000008ff047803 */ /* 0x000fc60000000000 */
[----:B------:R-:W-:Y:S06]  /*2a50*/  BAR.SYNC 0x0 ;  /* 0x0000000000007b1d */ /* 0x000fec0000000000 */
[----:B------:R-:W-:Y:S01]  /*2a60*/  @!PT LDS RZ, [RZ] ;  /* 0x00000000fffff984 */ /* 0x000fe20000000800 */
[----:B------:R-:W-:Y:S01]  /*2a70*/  @!PT LDS RZ, [RZ] ;  /* 0x00000000fffff984 */ /* 0x000fe20000000800 */
[----:B------:R-:W-:Y:S01]  /*2a80*/  @!PT LDS RZ, [RZ] ;  /* 0x00000000fffff984 */ /* 0x000fe20000000800 */
[----:B------:R1:W-:Y:S01]  /*2a90*/  LDGSTS.E.BYPASS.128 [R116+0x4000], [R18.64+0x40], P3 ;  /* 0x0400004012747fae */ /* 0x0003e20009901c48 */
[----:B------:R-:W-:Y:S02]  /*2aa0*/  IADD3 R92, P0, R3, c[0x0][0x178], RZ ;  /* 0x00005e00035c7a10 */ /* 0x000fe40007f1e0ff */
[----:B------:R-:W-:Y:S01]  /*2ab0*/  ISETP.NE.AND P3, PT, R121, RZ, PT ;  /* 0x000000ff7900720c */ /* 0x000fe20003f65270 */
[----:B------:R1:W-:Y:S01]  /*2ac0*/  LDGSTS.E.BYPASS.128 [R115+0x4000], [R24.64+0x40], P5 ;  /* 0x0400004018737fae */ /* 0x0003e2000a901c48 */
[----:B------:R-:W-:-:S02]  /*2ad0*/  IADD3.X R3, R12, c[0x0][0x17c], RZ, P1, !PT ;  /* 0x00005f000c037a10 */ /* 0x000fc40000ffe4ff */
[----:B------:R-:W-:Y:S01]  /*2ae0*/  IADD3.X R89, R14, c[0x0][0x17c], RZ, P2, !PT ;  /* 0x00005f000e597a10 */ /* 0x000fe200017fe4ff */
[----:B------:R1:W-:Y:S01]  /*2af0*/  LDGSTS.E.BYPASS.128 [R114+0x4000], [R26.64+0x40], P4 ;  /* 0x040000401a727fae */ /* 0x0003e2000a101c48 */
[----:B------:R-:W-:Y:S02]  /*2b00*/  IADD3 R94, P1, R22, c[0x0][0x160], RZ ;  /* 0x00005800165e7a10 */ /* 0x000fe40007f3e0ff */
[----:B------:R-:W-:Y:S01]  /*2b10*/  IADD3 R90, P2, R21, c[0x0][0x160], RZ ;  /* 0x00005800155a7a10 */ /* 0x000fe20007f5e0ff */
[----:B------:R1:W-:Y:S01]  /*2b20*/  LDGSTS.E.BYPASS.128 [R113+0x4000], [R28.64+0x40], P6 ;  /* 0x040000401c717fae */ /* 0x0003e2000b101c48 */
[----:B------:R-:W-:Y:S02]  /*2b30*/  P2R R5, PR, RZ, 0x8 ;  /* 0x00000008ff057803 */ /* 0x000fe40000000000 */
[----:B------:R-:W-:Y:S01]  /*2b40*/  IADD3.X R93, R6, c[0x0][0x17c], RZ, P0, !PT ;  /* 0x00005f00065d7a10 */ /* 0x000fe200007fe4ff */
[----:B------:R-:W0:Y:S01]  /*2b50*/  LDGDEPBAR ;  /* 0x00000000000079af */ /* 0x000e220000000000 */
[----:B------:R-:W-:-:S02]  /*2b60*/  ISETP.NE.AND P3, PT, R4, RZ, PT ;  /* 0x000000ff0400720c */ /* 0x000fc40003f65270 */
[----:B------:R-:W-:Y:S02]  /*2b70*/  PLOP3.LUT P0, PT, P5, PT, PT, 0x80, 0x0 ;  /* 0x000000000000781c */ /* 0x000fe40002f0f070 */
[----:B------:R-:W-:Y:S02]  /*2b80*/  IADD3.X R97, R6, c[0x0][0x164], RZ, P1, !PT ;  /* 0x0000590006617a10 */ /* 0x000fe40000ffe4ff */
[----:B------:R-:W-:Y:S02]  /*2b90*/  P2R R4, PR, RZ, 0x20 ;  /* 0x00000020ff047803 */ /* 0x000fe40000000000 */
[----:B------:R-:W-:Y:S02]  /*2ba0*/  IADD3.X R95, R12, c[0x0][0x164], RZ, P2, !PT ;  /* 0x000059000c5f7a10 */ /* 0x000fe400017fe4ff */
[----:B------:R-:W-:Y:S02]  /*2bb0*/  PLOP3.LUT P1, PT, P4, PT, PT, 0x80, 0x0 ;  /* 0x000000000000781c */ /* 0x000fe4000272f070 */
[----:B------:R-:W-:-:S02]  /*2bc0*/  PLOP3.LUT P5, PT, P4, PT, PT, 0x80, 0x0 ;  /* 0x000000000000781c */ /* 0x000fc400027af070 */
[----:B------:R-:W-:Y:S02]  /*2bd0*/  PLOP3.LUT P2, PT, P6, PT, PT, 0x80, 0x0 ;  /* 0x000000000000781c */ /* 0x000fe4000374f070 */
[----:B------:R-:W-:Y:S01]  /*2be0*/  PLOP3.LUT P4, PT, P6, PT, PT, 0x80, 0x0 ;  /* 0x000000000000781c */ /* 0x000fe2000378f070 */
[----:B------:R-:W-:-:S04]  /*2bf0*/  DEPBAR.LE SB0, 0x1 ;  /* 0x000080400000791a */ /* 0x000fc80000000000 */
[----:B-1----:R-:W-:Y:S06]  /*2c00*/  BAR.SYNC 0x0 ;  /* 0x0000000000007b1d */ /* 0x002fec0000000000 */
.L_x_1:
[----:B------:R-:W-:Y:S01]  /*2c10*/  IMAD.MOV.U32 R122, RZ, RZ, R92 ;  /* 0x000000ffff7a7224 */ /* 0x000fe200078e005c */
[----:B------:R-:W-:Y:S01]  /*2c20*/  IADD3 R92, P6, R92, 0x40, RZ ;  /* 0x000000405c5c7810 */ /* 0x000fe20007fde0ff */
[--C-:B------:R-:W-:Y:S01]  /*2c30*/  IMAD.MOV.U32 R123, RZ, RZ, R93.reuse ;  /* 0x000000ffff7b7224 */ /* 0x100fe200078e005d */
[----:B------:R-:W-:Y:S01]  /*2c40*/  LEA R99, R108, UR7, 0x1 ;  /* 0x000000076c637c11 */ /* 0x000fe2000f8e08ff */
[----:B------:R-:W-:Y:S01]  /*2c50*/  IMAD.MOV.U32 R100, RZ, RZ, R88 ;  /* 0x000000ffff647224 */ /* 0x000fe200078e0058 */
[----:B------:R-:W-:Y:S01]  /*2c60*/  LEA R98, R106, UR7, 0x1 ;  /* 0x000000076a627c11 */ /* 0x000fe2000f8e08ff */
[----:B------:R-:W-:Y:S01]  /*2c70*/  IMAD.X R93, RZ, RZ, R93, P6 ;  /* 0x000000ffff5d7224 */ /* 0x000fe200030e065d */
[----:B------:R-:W-:Y:S01]  /*2c80*/  IADD3 R88, P6, R88, 0x40, RZ ;  /* 0x0000004058587810 */ /* 0x000fe20007fde0ff */
[--C-:B------:R-:W-:Y:S01]  /*2c90*/  IMAD.MOV.U32 R101, RZ, RZ, R3.reuse ;  /* 0x000000ffff657224 */ /* 0x100fe200078e0003 */
[----:B------:R-:W-:Y:S01]  /*2ca0*/  P2R R96, PR, RZ, 0x4 ;  /* 0x00000004ff607803 */ /* 0x000fe20000000000 */
[----:B------:R-:W-:Y:S01]  /*2cb0*/  LDSM.16.MT88.4 R16, [R107+0x2000] ;  /* 0x002000006b10783b */ /* 0x000fe20000004200 */
[----:B------:R-:W-:Y:S01]  /*2cc0*/  ISETP.NE.AND P2, PT, R5, RZ, PT ;  /* 0x000000ff0500720c */ /* 0x000fe20003f45270 */
[----:B------:R-:W-:Y:S01]  /*2cd0*/  IMAD.X R3, RZ, RZ, R3, P6 ;  /* 0x000000ffff037224 */ /* 0x000fe200030e0603 */
[----:B------:R-:W-:Y:S01]  /*2ce0*/  ISETP.NE.AND P6, PT, R4, RZ, PT ;  /* 0x000000ff0400720c */ /* 0x000fe20003fc5270 */
[----:B------:R-:W1:Y:S01]  /*2cf0*/  LDSM.16.MT88.4 R20, [R99] ;  /* 0x000000006314783b */ /* 0x000e620000004200 */
[----:B------:R-:W-:-:S02]  /*2d00*/  UIADD3 UR6, UR6, 0x1, URZ ;  /* 0x0000000106067890 */ /* 0x000fc4000fffe03f */
[----:B------:R-:W-:Y:S01]  /*2d10*/  UIADD3 UR5, UR5, 0x1, URZ ;  /* 0x0000000105057890 */ /* 0x000fe2000fffe03f */
[----:B------:R-:W-:Y:S01]  /*2d20*/  LDSM.16.MT88.4 R4, [R105+0x2000] ;  /* 0x002000006904783b */ /* 0x000fe20000004200 */
[----:B------:R-:W-:Y:S02]  /*2d30*/  UISETP.GE.U32.AND UP1, UPT, UR6, 0x2, UPT ;  /* 0x000000020600788c */ /* 0x000fe4000bf26070 */
[----:B------:R-:W-:Y:S01]  /*2d40*/  UISETP.GE.AND UP0, UPT, UR5, 0x2, UPT ;  /* 0x000000020500788c */ /* 0x000fe2000bf06270 */
[----:B------:R-:W2:Y:S01]  /*2d50*/  LDSM.16.MT88.4 R8, [R98] ;  /* 0x000000006208783b */ /* 0x000ea20000004200 */
[----:B------:R-:W-:Y:S02]  /*2d60*/  UIADD3 UR4, UR4, 0x1, URZ ;  /* 0x0000000104047890 */ /* 0x000fe4000fffe03f */
[----:B------:R-:W-:Y:S01]  /*2d70*/  USEL UR5, UR5, URZ, !UP0 ;  /* 0x0000003f05057287 */ /* 0x000fe2000c000000 */
[----:B------:R-:W3:Y:S01]  /*2d80*/  LDSM.16.M88.4 R36, [R112] ;  /* 0x000000007024783b */ /* 0x000ee20000000200 */
[----:B------:R-:W-:-:S02]  /*2d90*/  UISETP.GE.AND UP0, UPT, UR4, 0x2, UPT ;  /* 0x000000020400788c */ /* 0x000fc4000bf06270 */
[----:B------:R-:W-:Y:S01]  /*2da0*/  ULEA UR7, UR5, 0x3000, 0xc ;  /* 0x0000300005077891 */ /* 0x000fe2000f8e603f */
[----:B------:R-:W-:Y:S01]  /*2db0*/  LDSM.16.M88.4 R24, [R112+0x1000] ;  /* 0x001000007018783b */ /* 0x000fe20000000200 */
[----:B------:R-:W-:Y:S02]  /*2dc0*/  USEL UR4, UR4, URZ, !UP0 ;  /* 0x0000003f04047287 */ /* 0x000fe4000c000000 */
[----:B------:R-:W-:Y:S01]  /*2dd0*/  UISETP.GE.U32.AND UP0, UPT, UR6, 0x3, UPT ;  /* 0x000000030600788c */ /* 0x000fe2000bf06070 */
[----:B------:R-:W-:Y:S04]  /*2de0*/  LDSM.16.MT88.4 R12, [R107+0x2400] ;  /* 0x002400006b0c783b */ /* 0x000fe80000004200 */
[----:B------:R-:W4:Y:S04]  /*2df0*/  LDSM.16.MT88.4 R44, [R99+0x400] ;  /* 0x00040000632c783b */ /* 0x000f280000004200 */
[----:B------:R-:W-:Y:S04]  /*2e00*/  LDSM.16.MT88.4 R28, [R105+0x2400] ;  /* 0x00240000691c783b */ /* 0x000fe80000004200 */
[----:B------:R-:W4:Y:S04]  /*2e10*/  LDSM.16.MT88.4 R32, [R98+0x400] ;  /* 0x000400006220783b */ /* 0x000f280000004200 */
[----:B------:R-:W-:Y:S04]  /*2e20*/  LDSM.16.M88.4 R60, [R111] ;  /* 0x000000006f3c783b */ /* 0x000fe80000000200 */
[----:B------:R-:W-:Y:S01]  /*2e30*/  LDSM.16.M88.4 R48, [R111+0x1000] ;  /* 0x001000006f30783b */ /* 0x000fe20000000200 */
[----:B-1----:R-:W-:-:S02]  /*2e40*/  HMUL2 R20, R20, R16 ;  /* 0x0000001014147232 */ /* 0x002fc40000000000 */
[----:B------:R-:W-:Y:S01]  /*2e50*/  HMUL2 R21, R21, R17 ;  /* 0x0000001115157232 */ /* 0x000fe20000000000 */
[----:B------:R-:W-:Y:S01]  /*2e60*/  LDSM.16.MT88.4 R72, [R98+0x800] ;  /* 0x000800006248783b */ /* 0x000fe20000004200 */
[----:B------:R-:W-:Y:S02]  /*2e70*/  HMUL2 R18, R22, R18 ;  /* 0x0000001216127232 */ /* 0x000fe40000000000 */
[----:B------:R-:W-:Y:S01]  /*2e80*/  HMUL2 R19, R23, R19 ;  /* 0x0000001317137232 */ /* 0x000fe20000000000 */
[----:B------:R-:W-:Y:S01]  /*2e90*/  LDSM.16.M88.4 R56, [R110] ;  /* 0x000000006e38783b */ /* 0x000fe20000000200 */
[----:B--2---:R-:W-:Y:S02]  /*2ea0*/  HMUL2 R4, R8, R4 ;  /* 0x0000000408047232 */ /* 0x004fe40000000000 */
[----:B------:R-:W-:Y:S01]  /*2eb0*/  HMUL2 R5, R9, R5 ;  /* 0x0000000509057232 */ /* 0x000fe20000000000 */
[----:B---3--:R-:W5:Y:S01]  /*2ec0*/  HMMA.16816.F32 R76, R36, R20, RZ ;  /* 0x00000014244c723c */ /* 0x008f6200000018ff */
[----:B------:R-:W-:-:S02]  /*2ed0*/  HMUL2 R6, R10, R6 ;  /* 0x000000060a067232 */ /* 0x000fc40000000000 */
[----:B------:R-:W-:Y:S02]  /*2ee0*/  HMUL2 R7, R11, R7 ;  /* 0x000000070b077232 */ /* 0x000fe40000000000 */
[----:B------:R-:W-:Y:S03]  /*2ef0*/  LDSM.16.MT88.4 R8, [R107+0x2800] ;  /* 0x002800006b08783b */ /* 0x000fe60000004200 */
[----:B------:R-:W5:Y:S01]  /*2f00*/  HMMA.16816.F32 R68, R36, R18, RZ ;  /* 0x000000122444723c */ /* 0x000f6200000018ff */
[----:B----4-:R-:W-:Y:S02]  /*2f10*/  HMUL2 R44, R44, R12 ;  /* 0x0000000c2c2c7232 */ /* 0x010fe40000000000 */
[----:B------:R-:W-:-:S05]  /*2f20*/  HMUL2 R45, R45, R13 ;  /* 0x0000000d2d2d7232 */ /* 0x000fca0000000000 */
[----:B------:R-:W5:Y:S01]  /*2f30*/  HMMA.16816.F32 R64, R36, R4, RZ ;  /* 0x000000042440723c */ /* 0x000f6200000018ff */
[----:B------:R-:W-:Y:S02]  /*2f40*/  HMUL2 R52, R46, R14 ;  /* 0x0000000e2e347232 */ /* 0x000fe40000000000 */
[----:B------:R-:W-:Y:S02]  /*2f50*/  HMUL2 R53, R47, R15 ;  /* 0x0000000f2f357232 */ /* 0x000fe40000000000 */
[----:B------:R-:W1:Y:S01]  /*2f60*/  LDSM.16.MT88.4 R12, [R105+0x2800] ;  /* 0x00280000690c783b */ /* 0x000e620000004200 */
[----:B------:R-:W-:Y:S02]  /*2f70*/  HMUL2 R82, R32, R28 ;  /* 0x0000001c20527232 */ /* 0x000fe40000000000 */
[----:B------:R-:W-:Y:S01]  /*2f80*/  HMMA.16816.F32 R20, R24, R20, RZ ;  /* 0x000000141814723c */ /* 0x000fe200000018ff */
[----:B------:R-:W-:Y:S02]  /*2f90*/  HMUL2 R83, R33, R29 ;  /* 0x0000001d21537232 */ /* 0x000fe40000000000 */
[----:B------:R-:W-:-:S02]  /*2fa0*/  HMUL2 R84, R34, R30 ;  /* 0x0000001e22547232 */ /* 0x000fc40000000000 */
[----:B------:R-:W-:Y:S02]  /*2fb0*/  HMUL2 R85, R35, R31 ;  /* 0x0000001f23557232 */ /* 0x000fe40000000000 */
[----:B------:R-:W-:Y:S01]  /*2fc0*/  LDSM.16.MT88.4 R32, [R107+0x2c00] ;  /* 0x002c00006b20783b */ /* 0x000fe20000004200 */
[C---:B------:R-:W-:Y:S03]  /*2fd0*/  HMMA.16816.F32 R16, R24.reuse, R18, RZ ;  /* 0x000000121810723c */ /* 0x040fe600000018ff */
[----:B------:R-:W-:Y:S05]  /*2fe0*/  LDSM.16.MT88.4 R28, [R98+0xc00] ;  /* 0x000c0000621c783b */ /* 0x000fea0000004200 */
[----:B------:R-:W-:Y:S08]  /*2ff0*/  HMMA.16816.F32 R40, R24, R4, RZ ;  /* 0x000000041828723c */ /* 0x000ff000000018ff */
[-C--:B------:R-:W5:Y:S08]  /*3000*/  HMMA.16816.F32 R36, R36, R6.reuse, RZ ;  /* 0x000000062424723c */ /* 0x080f7000000018ff */
[----:B------:R5:W-:Y:S02]  /*3010*/  HMMA.16816.F32 R24, R24, R6, RZ ;  /* 0x000000061818723c */ /* 0x000be400000018ff */
[----:B-----5:R-:W2:Y:S01]  /*3020*/  LDSM.16.MT88.4 R4, [R99+0x800] ;  /* 0x000800006304783b */ /* 0x020ea20000004200 */
[----:B-1----:R-:W-:-:S02]  /*3030*/  HMUL2 R12, R72, R12 ;  /* 0x0000000c480c7232 */ /* 0x002fc40000000000 */
[----:B------:R-:W-:-:S03]  /*3040*/  HMUL2 R13, R73, R13 ;  /* 0x0000000d490d7232 */ /* 0x000fc60000000000 */
[----:B------:R-:W5:Y:S01]  /*3050*/  HMMA.16816.F32 R76, R60, R44, R76 ;  /* 0x0000002c3c4c723c */ /* 0x000f62000000184c */
[----:B------:R-:W-:Y:S02]  /*3060*/  HMUL2 R14, R74, R14 ;  /* 0x0000000e4a0e7232 */ /* 0x000fe40000000000 */
[----:B------:R-:W-:-:S05]  /*3070*/  HMUL2 R15, R75, R15 ;  /* 0x0000000f4b0f7232 */ /* 0x000fca0000000000 */
[C---:B------:R-:W5:Y:S08]  /*3080*/  HMMA.16816.F32 R68, R60.reuse, R52, R68 ;  /* 0x000000343c44723c */ /* 0x040f700000001844 */
[C---:B------:R-:W5:Y:S08]  /*3090*/  HMMA.16816.F32 R64, R60.reuse, R82, R64 ;  /* 0x000000523c40723c */ /* 0x040f700000001840 */
[----:B------:R5:W5:Y:S02]  /*30a0*/  HMMA.16816.F32 R60, R60, R84, R36 ;  /* 0x000000543c3c723c */ /* 0x000b640000001824 */
[----:B-----5:R-:W1:Y:S06]  /*30b0*/  LDSM.16.MT88.4 R36, [R105+0x2c00] ;  /* 0x002c00006924783b */ /* 0x020e6c0000004200 */
[----:B------:R5:W-:Y:S02]  /*30c0*/  HMMA.16816.F32 R20, R48, R44, R20 ;  /* 0x0000002c3014723c */ /* 0x000be40000001814 */
[----:B-----5:R-:W3:Y:S01]  /*30d0*/  LDSM.16.MT88.4 R44, [R99+0xc00] ;  /* 0x000c0000632c783b */ /* 0x020ee20000004200 */
[----:B--2---:R-:W-:-:S02]  /*30e0*/  HMUL2 R8, R4, R8 ;  /* 0x0000000804087232 */ /* 0x004fc40000000000 */
[----:B------:R-:W-:Y:S02]  /*30f0*/  HMUL2 R9, R5, R9 ;  /* 0x0000000905097232 */ /* 0x000fe40000000000 */
[----:B------:R-:W-:Y:S01]  /*3100*/  HMUL2 R10, R6, R10 ;  /* 0x0000000a060a7232 */ /* 0x000fe20000000000 */
[----:B------:R5:W-:Y:S01]  /*3110*/  HMMA.16816.F32 R16, R48, R52, R16 ;  /* 0x000000343010723c */ /* 0x000be20000001810 */
[----:B------:R-:W-:Y:S01]  /*3120*/  HMUL2 R11, R7, R11 ;  /* 0x0000000b070b7232 */ /* 0x000fe20000000000 */
[----:B-----5:R-:W2:Y:S04]  /*3130*/  LDSM.16.M88.4 R52, [R109] ;  /* 0x000000006d34783b */ /* 0x020ea80000000200 */
[----:B------:R-:W4:Y:S02]  /*3140*/  LDSM.16.M88.4 R4, [R110+0x1000] ;  /* 0x001000006e04783b */ /* 0x000f240000000200 */
[C---:B------:R-:W5:Y:S08]  /*3150*/  HMMA.16816.F32 R76, R56.reuse, R8, R76 ;  /* 0x00000008384c723c */ /* 0x040f70000000184c */
[C---:B------:R-:W5:Y:S08]  /*3160*/  HMMA.16816.F32 R68, R56.reuse, R10, R68 ;  /* 0x0000000a3844723c */ /* 0x040f700000001844 */
[----:B------:R-:W5:Y:S01]  /*3170*/  HMMA.16816.F32 R64, R56, R12, R64 ;  /* 0x0000000c3840723c */ /* 0x000f620000001840 */
[----:B-1----:R-:W-:-:S02]  /*3180*/  HMUL2 R36, R28, R36 ;  /* 0x000000241c247232 */ /* 0x002fc40000000000 */
[----:B------:R-:W-:Y:S02]  /*3190*/  HMUL2 R37, R29, R37 ;  /* 0x000000251d257232 */ /* 0x000fe40000000000 */
[----:B------:R-:W-:-:S03]  /*31a0*/  HMUL2 R38, R30, R38 ;  /* 0x000000261e267232 */ /* 0x000fc60000000000 */
[----:B------:R-:W-:Y:S01]  /*31b0*/  HMMA.16816.F32 R60, R56, R14, R60 ;  /* 0x0000000e383c723c */ /* 0x000fe2000000183c */
[----:B------:R-:W-:Y:S02]  /*31c0*/  HMUL2 R39, R31, R39 ;  /* 0x000000271f277232 */ /* 0x000fe40000000000 */
[----:B---3--:R-:W-:Y:S01]  /*31d0*/  HMUL2 R32, R44, R32 ;  /* 0x000000202c207232 */ /* 0x008fe20000000000 */
[----:B------:R-:W1:Y:S01]  /*31e0*/  LDSM.16.M88.4 R28, [R109+0x1000] ;  /* 0x001000006d1c783b */ /* 0x000e620000000200 */
[----:B------:R-:W-:Y:S02]  /*31f0*/  HMUL2 R33, R45, R33 ;  /* 0x000000212d217232 */ /* 0x000fe40000000000 */
[----:B------:R-:W-:Y:S01]  /*3200*/  HMUL2 R34, R46, R34 ;  /* 0x000000222e227232 */ /* 0x000fe20000000000 */
[----:B------:R-:W-:Y:S01]  /*3210*/  HMMA.16816.F32 R40, R48, R82, R40 ;  /* 0x000000523028723c */ /* 0x000fe20000001828 */
[----:B------:R-:W-:-:S07]  /*3220*/  HMUL2 R35, R47, R35 ;  /* 0x000000232f237232 */ /* 0x000fce0000000000 */
[----:B------:R-:W-:Y:S08]  /*3230*/  HMMA.16816.F32 R24, R48, R84, R24 ;  /* 0x000000543018723c */ /* 0x000ff00000001818 */
[C---:B--2--5:R-:W5:Y:S08]  /*3240*/  HMMA.16816.F32 R76, R52.reuse, R32, R76 ;  /* 0x00000020344c723c */ /* 0x064f70000000184c */
[C---:B------:R-:W5:Y:S08]  /*3250*/  HMMA.16816.F32 R68, R52.reuse, R34, R68 ;  /* 0x000000223444723c */ /* 0x040f700000001844 */
[C---:B------:R-:W5:Y:S07]  /*3260*/  HMMA.16816.F32 R64, R52.reuse, R36, R64 ;  /* 0x000000243440723c */ /* 0x040f6e0000001840 */
[----:B-----5:R-:W-:Y:S01]  /*3270*/  STS.64 [R104+0x5000], R76 ;  /* 0x0050004c68007388 */ /* 0x020fe20000000a00 */
[----:B------:R-:W5:Y:S03]  /*3280*/  HMMA.16816.F32 R60, R52, R38, R60 ;  /* 0x00000026343c723c */ /* 0x000f66000000183c */
[----:B------:R-:W-:Y:S04]  /*3290*/  STS.64 [R104+0x5500], R78 ;  /* 0x0055004e68007388 */ /* 0x000fe80000000a00 */
[----:B------:R-:W-:Y:S01]  /*32a0*/  STS.64 [R104+0x5020], R68 ;  /* 0x0050204468007388 */ /* 0x000fe20000000a00 */
[C---:B----4-:R-:W5:Y:S03]  /*32b0*/  HMMA.16816.F32 R20, R4.reuse, R8, R20 ;  /* 0x000000080414723c */ /* 0x050f660000001814 */
[----:B------:R-:W-:Y:S04]  /*32c0*/  STS.64 [R104+0x5520], R70 ;  /* 0x0055204668007388 */ /* 0x000fe80000000a00 */
[----:B------:R-:W-:Y:S01]  /*32d0*/  STS.64 [R104+0x5040], R64 ;  /* 0x0050404068007388 */ /* 0x000fe20000000a00 */
[C---:B------:R5:W5:Y:S03]  /*32e0*/  HMMA.16816.F32 R16, R4.reuse, R10, R16 ;  /* 0x0000000a0410723c */ /* 0x040b660000001810 */
[----:B------:R-:W-:Y:S04]  /*32f0*/  STS.64 [R104+0x5540], R66 ;  /* 0x0055404268007388 */ /* 0x000fe80000000a00 */
[----:B-----5:R-:W-:Y:S01]  /*3300*/  STS.64 [R104+0x5060], R60 ;  /* 0x0050603c68007388 */ /* 0x020fe20000000a00 */
[C---:B------:R-:W5:Y:S03]  /*3310*/  HMMA.16816.F32 R40, R4.reuse, R12, R40 ;  /* 0x0000000c0428723c */ /* 0x040f660000001828 */
[----:B------:R-:W-:Y:S04]  /*3320*/  STS.64 [R104+0x5560], R62 ;  /* 0x0055603e68007388 */ /* 0x000fe80000000a00 */
[----:B------:R-:W-:Y:S06]  /*3330*/  BAR.SYNC 0x0 ;  /* 0x0000000000007b1d */ /* 0x000fec0000000000 */
[----:B------:R5:W-:Y:S01]  /*3340*/  HMMA.16816.F32 R24, R4, R14, R24 ;  /* 0x0000000e0418723c */ /* 0x000be20000001818 */
[----:B------:R-:W2:Y:S04]  /*3350*/  LDS.128 R8, [R103.X4+0x5000] ;  /* 0x0050000067087984 */ /* 0x000ea80000004c00 */
[----:B-----5:R-:W3:Y:S03]  /*3360*/  LDS.128 R12, [R103.X4+0x5a10] ;  /* 0x005a1000670c7984 */ /* 0x020ee60000004c00 */
[C---:B-1----:R-:W5:Y:S01]  /*3370*/  HMMA.16816.F32 R20, R28.reuse, R32, R20 ;  /* 0x000000201c14723c */ /* 0x042f620000001814 */
[----:B------:R-:W1:Y:S04]  /*3380*/  LDS.128 R44, [R103.X4+0x5010] ;  /* 0x00501000672c7984 */ /* 0x000e680000004c00 */
[----:B------:R-:W4:Y:S03]  /*3390*/  LDS.128 R4, [R103.X4+0x5a00] ;  /* 0x005a000067047984 */ /* 0x000f260000004c00 */
[C---:B------:R-:W5:Y:S01]  /*33a0*/  HMMA.16816.F32 R16, R28.reuse, R34, R16 ;  /* 0x000000221c10723c */ /* 0x040f620000001810 */
[----:B------:R-:W-:Y:S07]  /*33b0*/  BAR.SYNC 0x0 ;  /* 0x0000000000007b1d */ /* 0x000fee0000000000 */
[C---:B------:R-:W5:Y:S07]  /*33c0*/  HMMA.16816.F32 R40, R28.reuse, R36, R40 ;  /* 0x000000241c28723c */ /* 0x040f6e0000001828 */
[----:B-----5:R-:W-:Y:S01]  /*33d0*/  STS.64 [R104+0x5000], R20 ;  /* 0x0050001468007388 */ /* 0x020fe20000000a00 */
[----:B------:R5:W5:Y:S03]  /*33e0*/  HMMA.16816.F32 R24, R28, R38, R24 ;  /* 0x000000261c18723c */ /* 0x000b660000001818 */
[----:B------:R3:W-:Y:S04]  /*33f0*/  STS.64 [R104+0x5500], R22 ;  /* 0x0055001668007388 */ /* 0x0007e80000000a00 */
[----:B------:R-:W-:Y:S01]  /*3400*/  STS.64 [R104+0x5020], R16 ;  /* 0x0050201068007388 */ /* 0x000fe20000000a00 */
[----:B-----5:R-:W-:Y:S01]  /*3410*/  IMAD.WIDE R28, R117, 0x2, R122 ;  /* 0x00000002751c7825 */ /* 0x020fe200078e027a */
[----:B--2---:R-:W-:-:S02]  /*3420*/  F2FP.PACK_AB R8, R9, R8 ;  /* 0x000000080908723e */ /* 0x004fc400000000ff */
[----:B------:R-:W-:Y:S01]  /*3430*/  STS.64 [R104+0x5520], R18 ;  /* 0x0055201268007388 */ /* 0x000fe20000000a00 */
[----:B------:R-:W-:-:S03]  /*3440*/  F2FP.PACK_AB R9, R11, R10 ;  /* 0x0000000a0b09723e */ /* 0x000fc600000000ff */
[----:B------:R-:W-:Y:S01]  /*3450*/  STS.64 [R104+0x5040], R40 ;  /* 0x0050402868007388 */ /* 0x000fe20000000a00 */
[----:B---3--:R-:W-:Y:S02]  /*3460*/  F2FP.PACK_AB R22, R13, R12 ;  /* 0x0000000c0d16723e */ /* 0x008fe400000000ff */
[----:B------:R-:W-:Y:S01]  /*3470*/  F2FP.PACK_AB R23, R15, R14 ;  /* 0x0000000e0f17723e */ /* 0x000fe200000000ff */
[----:B------:R-:W-:Y:S01]  /*3480*/  STS.64 [R104+0x5540], R42 ;  /* 0x0055402a68007388 */ /* 0x000fe20000000a00 */
[----:B-1----:R-:W-:Y:S02]  /*3490*/  F2FP.PACK_AB R10, R45, R44 ;  /* 0x0000002c2d0a723e */ /* 0x002fe400000000ff */
[----:B------:R-:W-:Y:S01]  /*34a0*/  F2FP.PACK_AB R11, R47, R46 ;  /* 0x0000002e2f0b723e */ /* 0x000fe200000000ff */
[----:B------:R-:W-:Y:S01]  /*34b0*/  STS.64 [R104+0x5060], R24 ;  /* 0x0050601868007388 */ /* 0x000fe20000000a00 */
[----:B----4-:R-:W-:Y:S01]  /*34c0*/  F2FP.PACK_AB R20, R5, R4 ;  /* 0x000000040514723e */ /* 0x010fe200000000ff */
[----:B------:R-:W-:Y:S01]  /*34d0*/  IMAD.WIDE R4, R117, 0x2, R100 ;  /* 0x0000000275047825 */ /* 0x000fe200078e0264 */
[----:B------:R-:W-:Y:S01]  /*34e0*/  F2FP.PACK_AB R21, R7, R6 ;  /* 0x000000060715723e */ /* 0x000fe200000000ff */
[----:B------:R-:W-:Y:S04]  /*34f0*/  STS.64 [R104+0x5560], R26 ;  /* 0x0055601a68007388 */ /* 0x000fe80000000a00 */
[----:B------:R-:W-:Y:S06]  /*3500*/  BAR.SYNC 0x0 ;  /* 0x0000000000007b1d */ /* 0x000fec0000000000 */
[----:B------:R-:W1:Y:S04]  /*3510*/  LDS.128 R12, [R103.X4+0x5000] ;  /* 0x00500000670c7984 */ /* 0x000e680000004c00 */
[----:B------:R-:W2:Y:S04]  /*3520*/  LDS.128 R16, [R103.X4+0x5010] ;  /* 0x0050100067107984 */ /* 0x000ea80000004c00 */
[----:B------:R-:W-:Y:S01]  /*3530*/  @P2 STG.E.128 [R28.64], R8 ;  /* 0x000000081c002986 */ /* 0x000fe2000c101d08 */
[----:B------:R-:W-:Y:S01]  /*3540*/  ISETP.NE.AND P2, PT, R96, RZ, PT ;  /* 0x000000ff6000720c */ /* 0x000fe20003f45270 */
[----:B------:R-:W-:-:S02]  /*3550*/  IMAD.MOV.U32 R96, RZ, RZ, R94 ;  /* 0x000000ffff607224 */ /* 0x000fc400078e005e */
[----:B------:R-:W3:Y:S04]  /*3560*/  LDS.128 R8, [R103.X4+0x5a00] ;  /* 0x005a000067087984 */ /* 0x000ee80000004c00 */
[----:B------:R4:W-:Y:S01]  /*3570*/  @P6 STG.E.128 [R4.64], R20 ;  /* 0x0000001404006986 */ /* 0x0009e2000c101d08 */
[----:B------:R-:W-:Y:S01]  /*3580*/  ISETP.NE.AND P6, PT, R121, RZ, PT ;  /* 0x000000ff7900720c */ /* 0x000fe20003fc5270 */
[----:B----4-:R-:W-:Y:S02]  /*3590*/  IMAD.MOV.U32 R4, RZ, RZ, R80 ;  /* 0x000000ffff047224 */ /* 0x010fe400078e0050 */
[----:B------:R-:W-:Y:S01]  /*35a0*/  IMAD.MOV.U32 R5, RZ, RZ, R89 ;  /* 0x000000ffff057224 */ /* 0x000fe200078e0059 */
[----:B-1----:R-:W-:-:S03]  /*35b0*/  F2FP.PACK_AB R12, R13, R12 ;  /* 0x0000000c0d0c723e */ /* 0x002fc600000000ff */
[----:B------:R-:W-:Y:S01]  /*35c0*/  IMAD.WIDE R6, R117, 0x2, R4 ;  /* 0x0000000275067825 */ /* 0x000fe200078e0204 */
[----:B------:R-:W-:Y:S02]  /*35d0*/  F2FP.PACK_AB R13, R15, R14 ;  /* 0x0000000e0f0d723e */ /* 0x000fe400000000ff */
[----:B--2---:R-:W-:Y:S01]  /*35e0*/  F2FP.PACK_AB R14, R17, R16 ;  /* 0x00000010110e723e */ /* 0x004fe200000000ff */
[----:B------:R-:W-:Y:S01]  /*35f0*/  IMAD.MOV.U32 R4, RZ, RZ, R0 ;  /* 0x000000ffff047224 */ /* 0x000fe200078e0000 */
[----:B------:R-:W-:Y:S01]  /*3600*/  F2FP.PACK_AB R15, R19, R18 ;  /* 0x00000012130f723e */ /* 0x000fe200000000ff */
[----:B------:R-:W-:Y:S01]  /*3610*/  IMAD.MOV.U32 R5, RZ, RZ, R81 ;  /* 0x000000ffff057224 */ /* 0x000fe200078e0051 */
[----:B------:R-:W1:Y:S03]  /*3620*/  LDS.128 R16, [R103.X4+0x5a10] ;  /* 0x005a100067107984 */ /* 0x000e660000004c00 */
[----:B------:R-:W-:Y:S01]  /*3630*/  IMAD.WIDE R4, R117, 0x2, R4 ;  /* 0x0000000275047825 */ /* 0x000fe200078e0204 */
[----:B---3--:R-:W-:Y:S01]  /*3640*/  F2FP.PACK_AB R8, R9, R8 ;  /* 0x000000080908723e */ /* 0x008fe200000000ff */
[----:B------:R2:W-:Y:S01]  /*3650*/  @P5 STG.E.128 [R6.64], R12 ;  /* 0x0000000c06005986 */ /* 0x0005e2000c101d08 */
[----:B------:R-:W-:-:S02]  /*3660*/  F2FP.PACK_AB R9, R11, R10 ;  /* 0x0000000a0b09723e */ /* 0x000fc400000000ff */
[----:B------:R-:W-:Y:S02]  /*3670*/  PLOP3.LUT P5, PT, P3, PT, PT, 0x80, 0x0 ;  /* 0x000000000000781c */ /* 0x000fe40001faf070 */
[----:B------:R-:W-:Y:S02]  /*3680*/  ISETP.LT.U32.AND P3, PT, R102, 0x80, P6 ;  /* 0x000000806600780c */ /* 0x000fe40003761070 */
[----:B------:R-:W-:Y:S02]  /*3690*/  ISETP.NE.AND P6, PT, R120, RZ, PT ;  /* 0x000000ff7800720c */ /* 0x000fe40003fc5270 */
[----:B--2---:R-:W-:Y:S02]  /*36a0*/  SEL R6, RZ, 0x10, !P3 ;  /* 0x00000010ff067807 */ /* 0x004fe40005800000 */
[----:B------:R-:W-:Y:S02]  /*36b0*/  P2R R12, PR, RZ, 0x2 ;  /* 0x00000002ff0c7803 */ /* 0x000fe40000000000 */
[----:B-1----:R-:W-:-:S02]  /*36c0*/  F2FP.PACK_AB R10, R17, R16 ;  /* 0x00000010110a723e */ /* 0x002fc400000000ff */
[----:B------:R-:W-:-:S05]  /*36d0*/  F2FP.PACK_AB R11, R19, R18 ;  /* 0x00000012130b723e */ /* 0x000fca00000000ff */
[----:B------:R-:W-:Y:S04]  /*36e0*/  @P4 STG.E.128 [R4.64], R8 ;  /* 0x0000000804004986 */ /* 0x000fe8000c101d08 */
[----:B------:R-:W-:Y:S06]  /*36f0*/  BAR.SYNC 0x0 ;  /* 0x0000000000007b1d */ /* 0x000fec0000000000 */
[----:B------:R-:W-:-:S04]  /*3700*/  PLOP3.LUT P4, PT, PT, PT, UP1, 0x40, 0x0 ;  /* 0x000000000000781c */ /* 0x000fc80003f8e818 */
[----:B------:R-:W-:-:S04]  /*3710*/  SEL R6, R6, RZ, P4 ;  /* 0x000000ff06067207 */ /* 0x000fc80002000000 */
[----:B------:R-:W-:Y:S01]  /*3720*/  ISETP.NE.U32.AND P4, PT, R6, RZ, PT ;  /* 0x000000ff0600720c */ /* 0x000fe20003f85070 */
[----:B------:R-:W-:Y:S01]  /*3730*/  IMAD.WIDE R4, R117, 0x2, R96 ;  /* 0x0000000275047825 */ /* 0x000fe200078e0260 */
[----:B------:R-:W-:Y:S02]  /*3740*/  IADD3 R9, R116, UR7, RZ ;  /* 0x0000000774097c10 */ /* 0x000fe4000fffe0ff */
[----:B------:R-:W-:Y:S02]  /*3750*/  P2R R10, PR, RZ, 0x8 ;  /* 0x00000008ff0a7803 */ /* 0x000fe40000000000 */
[----:B------:R-:W-:Y:S02]  /*3760*/  ISETP.NE.AND P3, PT, R119, RZ, PT ;  /* 0x000000ff7700720c */ /* 0x000fe40003f65270 */
        /* <DEDUP_REMOVED lines=61> */
[----:B------:R-:W-:-:S04]  /*3b40*/  DEPBAR.LE SB0, 0x0 ;  /* 0x000080000000791a */ /* 0x000fc80000000000 */
[----:B------:R-:W-:Y:S06]  /*3b50*/  BAR.SYNC 0x0 ;  /* 0x0000000000007b1d */ /* 0x000fec0000000000 */
[----:B------:R-:W-:Y:S05]  /*3b60*/  EXIT ;  /* 0x000000000000794d */ /* 0x000fea0003800000 */
.L_x_2:
[----:B------:R-:W-:-:S00]  /*3b70*/  BRA `(.L_x_2) ;  /* 0xfffffff000007947 */ /* 0x000fc0000383ffff */
[----:B------:R-:W-:-:S00]  /*3b80*/  NOP ;  /* 0x0000000000007918 */ /* 0x000fc00000000000 */
[----:B------:R-:W-:-:S00]  /*3b90*/  NOP ;  /* 0x0000000000007918 */ /* 0x000fc00000000000 */
[----:B------:R-:W-:-:S00]  /*3ba0*/  NOP ;  /* 0x0000000000007918 */ /* 0x000fc00000000000 */
[----:B------:R-:W-:-:S00]  /*3bb0*/  NOP ;  /* 0x0000000000007918 */ /* 0x000fc00000000000 */
[----:B------:R-:W-:-:S00]  /*3bc0*/  NOP ;  /* 0x0000000000007918 */ /* 0x000fc00000000000 */
[----:B------:R-:W-:-:S00]  /*3bd0*/  NOP ;  /* 0x0000000000007918 */ /* 0x000fc00000000000 */
[----:B------:R-:W-:-:S00]  /*3be0*/  NOP ;  /* 0x0000000000007918 */ /* 0x000fc00000000000 */
[----:B------:R-:W-:-:S00]  /*3bf0*/  NOP ;  /* 0x0000000000007918 */ /* 0x000fc00000000000 */
.L_x_3:


//--------------------- .nv.shared.recompute_w_u_fwd_kernel --------------------------
	.section	.nv.shared.recompute_w_u_fwd_kernel,"aw",@nobits
	.align	16
